//
// Generated by NVIDIA NVVM Compiler
//
// Compiler Build ID: CL-36424714
// Cuda compilation tools, release 13.0, V13.0.88
// Based on NVVM 20.0.0
//

.version 9.0
.target sm_100
.address_size 64

	// .globl	_Z20computeParticleForceiPdS_S_S_S_S_

.visible .entry _Z20computeParticleForceiPdS_S_S_S_S_(
	.param .u32 _Z20computeParticleForceiPdS_S_S_S_S__param_0,
	.param .u64 .ptr .align 1 _Z20computeParticleForceiPdS_S_S_S_S__param_1,
	.param .u64 .ptr .align 1 _Z20computeParticleForceiPdS_S_S_S_S__param_2,
	.param .u64 .ptr .align 1 _Z20computeParticleForceiPdS_S_S_S_S__param_3,
	.param .u64 .ptr .align 1 _Z20computeParticleForceiPdS_S_S_S_S__param_4,
	.param .u64 .ptr .align 1 _Z20computeParticleForceiPdS_S_S_S_S__param_5,
	.param .u64 .ptr .align 1 _Z20computeParticleForceiPdS_S_S_S_S__param_6
)
{
	.reg .pred 	%p<3>;
	.reg .b32 	%r<13>;
	.reg .b64 	%rd<33>;
	.reg .b64 	%fd<101>;

	ld.param.u32 	%r4, [_Z20computeParticleForceiPdS_S_S_S_S__param_0];
	ld.param.u64 	%rd16, [_Z20computeParticleForceiPdS_S_S_S_S__param_1];
	ld.param.u64 	%rd17, [_Z20computeParticleForceiPdS_S_S_S_S__param_2];
	ld.param.u64 	%rd18, [_Z20computeParticleForceiPdS_S_S_S_S__param_3];
	ld.param.u64 	%rd19, [_Z20computeParticleForceiPdS_S_S_S_S__param_4];
	ld.param.u64 	%rd20, [_Z20computeParticleForceiPdS_S_S_S_S__param_5];
	ld.param.u64 	%rd21, [_Z20computeParticleForceiPdS_S_S_S_S__param_6];
	mov.u32 	%r5, %tid.x;
	mov.u32 	%r6, %ctaid.x;
	mov.u32 	%r7, %nctaid.x;
	mov.u32 	%r8, %ctaid.y;
	mad.lo.s32 	%r9, %r7, %r8, %r6;
	mov.u32 	%r10, %ntid.x;
	mad.lo.s32 	%r1, %r9, %r10, %r5;
	setp.ge.s32 	%p1, %r1, %r4;
	@%p1 bra 	$L__BB0_3;
	cvta.to.global.u64 	%rd22, %rd18;
	cvta.to.global.u64 	%rd23, %rd17;
	cvta.to.global.u64 	%rd24, %rd16;
	cvta.to.global.u64 	%rd25, %rd19;
	cvta.to.global.u64 	%rd26, %rd20;
	cvta.to.global.u64 	%rd27, %rd21;
	mul.wide.s32 	%rd28, %r1, 8;
	add.s64 	%rd1, %rd25, %rd28;
	mov.b64 	%rd29, 0;
	st.global.u64 	[%rd1], %rd29;
	add.s64 	%rd2, %rd26, %rd28;
	st.global.u64 	[%rd2], %rd29;
	add.s64 	%rd3, %rd27, %rd28;
	st.global.u64 	[%rd3], %rd29;
	add.s64 	%rd4, %rd24, %rd28;
	add.s64 	%rd5, %rd23, %rd28;
	add.s64 	%rd6, %rd22, %rd28;
	add.s64 	%rd32, %rd24, 16;
	add.s64 	%rd31, %rd23, 16;
	add.s64 	%rd30, %rd22, 16;
	mov.b32 	%r12, 0;
$L__BB0_2:
	ld.global.f64 	%fd1, [%rd32+-16];
	ld.global.f64 	%fd2, [%rd4];
	sub.f64 	%fd3, %fd1, %fd2;
	ld.global.f64 	%fd4, [%rd31+-16];
	ld.global.f64 	%fd5, [%rd5];
	sub.f64 	%fd6, %fd4, %fd5;
	ld.global.f64 	%fd7, [%rd30+-16];
	ld.global.f64 	%fd8, [%rd6];
	sub.f64 	%fd9, %fd7, %fd8;
	mul.f64 	%fd10, %fd6, %fd6;
	fma.rn.f64 	%fd11, %fd3, %fd3, %fd10;
	fma.rn.f64 	%fd12, %fd9, %fd9, %fd11;
	add.f64 	%fd13, %fd12, 0d3F50624DD2F1A9FC;
	sqrt.rn.f64 	%fd14, %fd13;
	mul.f64 	%fd15, %fd13, %fd14;
	rcp.rn.f64 	%fd16, %fd15;
	mul.f64 	%fd17, %fd3, 0d3EE4F8B588E368F0;
	ld.global.f64 	%fd18, [%rd1];
	fma.rn.f64 	%fd19, %fd17, %fd16, %fd18;
	st.global.f64 	[%rd1], %fd19;
	mul.f64 	%fd20, %fd6, 0d3EE4F8B588E368F0;
	ld.global.f64 	%fd21, [%rd2];
	fma.rn.f64 	%fd22, %fd20, %fd16, %fd21;
	st.global.f64 	[%rd2], %fd22;
	mul.f64 	%fd23, %fd9, 0d3EE4F8B588E368F0;
	ld.global.f64 	%fd24, [%rd3];
	fma.rn.f64 	%fd25, %fd23, %fd16, %fd24;
	st.global.f64 	[%rd3], %fd25;
	ld.global.f64 	%fd26, [%rd32+-8];
	ld.global.f64 	%fd27, [%rd4];
	sub.f64 	%fd28, %fd26, %fd27;
	ld.global.f64 	%fd29, [%rd31+-8];
	ld.global.f64 	%fd30, [%rd5];
	sub.f64 	%fd31, %fd29, %fd30;
	ld.global.f64 	%fd32, [%rd30+-8];
	ld.global.f64 	%fd33, [%rd6];
	sub.f64 	%fd34, %fd32, %fd33;
	mul.f64 	%fd35, %fd31, %fd31;
	fma.rn.f64 	%fd36, %fd28, %fd28, %fd35;
	fma.rn.f64 	%fd37, %fd34, %fd34, %fd36;
	add.f64 	%fd38, %fd37, 0d3F50624DD2F1A9FC;
	sqrt.rn.f64 	%fd39, %fd38;
	mul.f64 	%fd40, %fd38, %fd39;
	rcp.rn.f64 	%fd41, %fd40;
	mul.f64 	%fd42, %fd28, 0d3EE4F8B588E368F0;
	ld.global.f64 	%fd43, [%rd1];
	fma.rn.f64 	%fd44, %fd42, %fd41, %fd43;
	st.global.f64 	[%rd1], %fd44;
	mul.f64 	%fd45, %fd31, 0d3EE4F8B588E368F0;
	ld.global.f64 	%fd46, [%rd2];
	fma.rn.f64 	%fd47, %fd45, %fd41, %fd46;
	st.global.f64 	[%rd2], %fd47;
	mul.f64 	%fd48, %fd34, 0d3EE4F8B588E368F0;
	ld.global.f64 	%fd49, [%rd3];
	fma.rn.f64 	%fd50, %fd48, %fd41, %fd49;
	st.global.f64 	[%rd3], %fd50;
	ld.global.f64 	%fd51, [%rd32];
	ld.global.f64 	%fd52, [%rd4];
	sub.f64 	%fd53, %fd51, %fd52;
	ld.global.f64 	%fd54, [%rd31];
	ld.global.f64 	%fd55, [%rd5];
	sub.f64 	%fd56, %fd54, %fd55;
	ld.global.f64 	%fd57, [%rd30];
	ld.global.f64 	%fd58, [%rd6];
	sub.f64 	%fd59, %fd57, %fd58;
	mul.f64 	%fd60, %fd56, %fd56;
	fma.rn.f64 	%fd61, %fd53, %fd53, %fd60;
	fma.rn.f64 	%fd62, %fd59, %fd59, %fd61;
	add.f64 	%fd63, %fd62, 0d3F50624DD2F1A9FC;
	sqrt.rn.f64 	%fd64, %fd63;
	mul.f64 	%fd65, %fd63, %fd64;
	rcp.rn.f64 	%fd66, %fd65;
	mul.f64 	%fd67, %fd53, 0d3EE4F8B588E368F0;
	ld.global.f64 	%fd68, [%rd1];
	fma.rn.f64 	%fd69, %fd67, %fd66, %fd68;
	st.global.f64 	[%rd1], %fd69;
	mul.f64 	%fd70, %fd56, 0d3EE4F8B588E368F0;
	ld.global.f64 	%fd71, [%rd2];
	fma.rn.f64 	%fd72, %fd70, %fd66, %fd71;
	st.global.f64 	[%rd2], %fd72;
	mul.f64 	%fd73, %fd59, 0d3EE4F8B588E368F0;
	ld.global.f64 	%fd74, [%rd3];
	fma.rn.f64 	%fd75, %fd73, %fd66, %fd74;
	st.global.f64 	[%rd3], %fd75;
	ld.global.f64 	%fd76, [%rd32+8];
	ld.global.f64 	%fd77, [%rd4];
	sub.f64 	%fd78, %fd76, %fd77;
	ld.global.f64 	%fd79, [%rd31+8];
	ld.global.f64 	%fd80, [%rd5];
	sub.f64 	%fd81, %fd79, %fd80;
	ld.global.f64 	%fd82, [%rd30+8];
	ld.global.f64 	%fd83, [%rd6];
	sub.f64 	%fd84, %fd82, %fd83;
	mul.f64 	%fd85, %fd81, %fd81;
	fma.rn.f64 	%fd86, %fd78, %fd78, %fd85;
	fma.rn.f64 	%fd87, %fd84, %fd84, %fd86;
	add.f64 	%fd88, %fd87, 0d3F50624DD2F1A9FC;
	sqrt.rn.f64 	%fd89, %fd88;
	mul.f64 	%fd90, %fd88, %fd89;
	rcp.rn.f64 	%fd91, %fd90;
	mul.f64 	%fd92, %fd78, 0d3EE4F8B588E368F0;
	ld.global.f64 	%fd93, [%rd1];
	fma.rn.f64 	%fd94, %fd92, %fd91, %fd93;
	st.global.f64 	[%rd1], %fd94;
	mul.f64 	%fd95, %fd81, 0d3EE4F8B588E368F0;
	ld.global.f64 	%fd96, [%rd2];
	fma.rn.f64 	%fd97, %fd95, %fd91, %fd96;
	st.global.f64 	[%rd2], %fd97;
	mul.f64 	%fd98, %fd84, 0d3EE4F8B588E368F0;
	ld.global.f64 	%fd99, [%rd3];
	fma.rn.f64 	%fd100, %fd98, %fd91, %fd99;
	st.global.f64 	[%rd3], %fd100;
	add.s32 	%r12, %r12, 4;
	add.s64 	%rd32, %rd32, 32;
	add.s64 	%rd31, %rd31, 32;
	add.s64 	%rd30, %rd30, 32;
	setp.ne.s32 	%p2, %r12, 125000;
	@%p2 bra 	$L__BB0_2;
$L__BB0_3:
	ret;

}
	// .globl	_Z12computeSpeediPdS_S_S_
.visible .entry _Z12computeSpeediPdS_S_S_(
	.param .u32 _Z12computeSpeediPdS_S_S__param_0,
	.param .u64 .ptr .align 1 _Z12computeSpeediPdS_S_S__param_1,
	.param .u64 .ptr .align 1 _Z12computeSpeediPdS_S_S__param_2,
	.param .u64 .ptr .align 1 _Z12computeSpeediPdS_S_S__param_3,
	.param .u64 .ptr .align 1 _Z12computeSpeediPdS_S_S__param_4
)
{
	.reg .pred 	%p<2>;
	.reg .b32 	%r<9>;
	.reg .b64 	%rd<14>;
	.reg .b64 	%fd<8>;

	ld.param.u32 	%r2, [_Z12computeSpeediPdS_S_S__param_0];
	ld.param.u64 	%rd1, [_Z12computeSpeediPdS_S_S__param_1];
	ld.param.u64 	%rd2, [_Z12computeSpeediPdS_S_S__param_2];
	ld.param.u64 	%rd3, [_Z12computeSpeediPdS_S_S__param_3];
	ld.param.u64 	%rd4, [_Z12computeSpeediPdS_S_S__param_4];
	mov.u32 	%r3, %tid.x;
	mov.u32 	%r4, %ctaid.x;
	mov.u32 	%r5, %nctaid.x;
	mov.u32 	%r6, %ctaid.y;
	mad.lo.s32 	%r7, %r5, %r6, %r4;
	mov.u32 	%r8, %ntid.x;
	mad.lo.s32 	%r1, %r7, %r8, %r3;
	setp.ge.s32 	%p1, %r1, %r2;
	@%p1 bra 	$L__BB1_2;
	cvta.to.global.u64 	%rd5, %rd2;
	cvta.to.global.u64 	%rd6, %rd3;
	cvta.to.global.u64 	%rd7, %rd4;
	cvta.to.global.u64 	%rd8, %rd1;
	mul.wide.s32 	%rd9, %r1, 8;
	add.s64 	%rd10, %rd5, %rd9;
	ld.global.f64 	%fd1, [%rd10];
	add.s64 	%rd11, %rd6, %rd9;
	ld.global.f64 	%fd2, [%rd11];
	mul.f64 	%fd3, %fd2, %fd2;
	fma.rn.f64 	%fd4, %fd1, %fd1, %fd3;
	add.s64 	%rd12, %rd7, %rd9;
	ld.global.f64 	%fd5, [%rd12];
	fma.rn.f64 	%fd6, %fd5, %fd5, %fd4;
	sqrt.rn.f64 	%fd7, %fd6;
	add.s64 	%rd13, %rd8, %rd9;
	st.global.f64 	[%rd13], %fd7;
$L__BB1_2:
	ret;

}


// ===== COMPILED SASS (sm_100) =====

	.target	sm_100

	.elftype	@"ET_EXEC"


//--------------------- .note.nv.tkinfo           --------------------------
	.section	.note.nv.tkinfo,"",@"SHT_NOTE"
	.sectionflags	@"SHF_NOTE_NV_TKINFO"
	.tkinfo
        /*0018*/ 	.word	0x00000002
        /*0030*/ 	.string	""
        /*0030*/ 	.string	"ptxas"
        /*0030*/ 	.string	"Cuda compilation tools, release 13.0, V13.0.88"
        /*0030*/ 	.string	"Build cuda_13.0.r13.0/compiler.36424714_0"
        /*0030*/ 	.string	"-arch sm_100 -m 64 "



//--------------------- .note.nv.cuinfo           --------------------------
	.section	.note.nv.cuinfo,"",@"SHT_NOTE"
	.sectionflags	@"SHF_NOTE_NV_CUINFO"
        /*0018*/ 	.short	0x0002
        /*001a*/ 	.short	0x0064
        /*001c*/ 	.short	0x0082
	.zero		2


//--------------------- .nv.info                  --------------------------
	.section	.nv.info,"",@"SHT_CUDA_INFO"
	.align	4


	//----- nvinfo : EIATTR_REGCOUNT
	.align		4
        /*0000*/ 	.byte	0x04, 0x2f
        /*0002*/ 	.short	(.L_1 - .L_0)
	.align		4
.L_0:
        /*0004*/ 	.word	index@(_Z20computeParticleForceiPdS_S_S_S_S_)
        /*0008*/ 	.word	0x0000002a


	//----- nvinfo : EIATTR_FRAME_SIZE
	.align		4
.L_1:
        /*000c*/ 	.byte	0x04, 0x11
        /*000e*/ 	.short	(.L_3 - .L_2)
	.align		4
.L_2:
        /*0010*/ 	.word	index@($__internal_2_$__cuda_sm20_dsqrt_rn_f64_mediumpath_v1)
        /*0014*/ 	.word	0x00000000


	//----- nvinfo : EIATTR_FRAME_SIZE
	.align		4
.L_3:
        /*0018*/ 	.byte	0x04, 0x11
        /*001a*/ 	.short	(.L_5 - .L_4)
	.align		4
.L_4:
        /*001c*/ 	.word	index@($__internal_1_$__cuda_sm20_dblrcp_rn_slowpath_v3)
        /*0020*/ 	.word	0x00000000


	//----- nvinfo : EIATTR_FRAME_SIZE
	.align		4
.L_5:
        /*0024*/ 	.byte	0x04, 0x11
        /*0026*/ 	.short	(.L_7 - .L_6)
	.align		4
.L_6:
        /*0028*/ 	.word	index@(_Z20computeParticleForceiPdS_S_S_S_S_)
        /*002c*/ 	.word	0x00000000


	//----- nvinfo : EIATTR_REGCOUNT
	.align		4
.L_7:
        /*0030*/ 	.byte	0x04, 0x2f
        /*0032*/ 	.short	(.L_9 - .L_8)
	.align		4
.L_8:
        /*0034*/ 	.word	index@(_Z12computeSpeediPdS_S_S_)
        /*0038*/ 	.word	0x00000012


	//----- nvinfo : EIATTR_FRAME_SIZE
	.align		4
.L_9:
        /*003c*/ 	.byte	0x04, 0x11
        /*003e*/ 	.short	(.L_11 - .L_10)
	.align		4
.L_10:
        /*0040*/ 	.word	index@($__internal_0_$__cuda_sm20_dsqrt_rn_f64_mediumpath_v1)
        /*0044*/ 	.word	0x00000000


	//----- nvinfo : EIATTR_FRAME_SIZE
	.align		4
.L_11:
        /*0048*/ 	.byte	0x04, 0x11
        /*004a*/ 	.short	(.L_13 - .L_12)
	.align		4
.L_12:
        /*004c*/ 	.word	index@(_Z12computeSpeediPdS_S_S_)
        /*0050*/ 	.word	0x00000000


	//----- nvinfo : EIATTR_MIN_STACK_SIZE
	.align		4
.L_13:
        /*0054*/ 	.byte	0x04, 0x12
        /*0056*/ 	.short	(.L_15 - .L_14)
	.align		4
.L_14:
        /*0058*/ 	.word	index@(_Z12computeSpeediPdS_S_S_)
        /*005c*/ 	.word	0x00000000


	//----- nvinfo : EIATTR_MIN_STACK_SIZE
	.align		4
.L_15:
        /*0060*/ 	.byte	0x04, 0x12
        /*0062*/ 	.short	(.L_17 - .L_16)
	.align		4
.L_16:
        /*0064*/ 	.word	index@(_Z20computeParticleForceiPdS_S_S_S_S_)
        /*0068*/ 	.word	0x00000000
.L_17:


//--------------------- .nv.compat                --------------------------
	.section	.nv.compat,"",@"SHT_CUDA_COMPAT_INFO"
	.align	4
        /*0000*/ 	.byte	0x02, 0x09, 0x00, 0x00, 0x02, 0x02, 0x01, 0x00, 0x02, 0x05, 0x05, 0x00, 0x03, 0x07, 0x01, 0x01
        /*0010*/ 	.byte	0x02, 0x03, 0x00, 0x00, 0x02, 0x06, 0x01, 0x00, 0x04, 0x0b, 0x08, 0x00, 0x01, 0x00, 0x00, 0x00
        /*0020*/ 	.byte	0x00, 0x00, 0x00, 0x00


//--------------------- .nv.info._Z12computeSpeediPdS_S_S_ --------------------------
	.section	.nv.info._Z12computeSpeediPdS_S_S_,"",@"SHT_CUDA_INFO"
	.sectionflags	@""
	.align	4


	//----- nvinfo : EIATTR_CUDA_API_VERSION
	.align		4
        /*0000*/ 	.byte	0x04, 0x37
        /*0002*/ 	.short	(.L_19 - .L_18)
.L_18:
        /*0004*/ 	.word	0x00000082


	//----- nvinfo : EIATTR_KPARAM_INFO
	.align		4
.L_19:
        /*0008*/ 	.byte	0x04, 0x17
        /*000a*/ 	.short	(.L_21 - .L_20)
.L_20:
        /*000c*/ 	.word	0x00000000
        /*0010*/ 	.short	0x0004
        /*0012*/ 	.short	0x0020
        /*0014*/ 	.byte	0x00, 0xf5, 0x21, 0x00


	//----- nvinfo : EIATTR_KPARAM_INFO
	.align		4
.L_21:
        /*0018*/ 	.byte	0x04, 0x17
        /*001a*/ 	.short	(.L_23 - .L_22)
.L_22:
        /*001c*/ 	.word	0x00000000
        /*0020*/ 	.short	0x0003
        /*0022*/ 	.short	0x0018
        /*0024*/ 	.byte	0x00, 0xf5, 0x21, 0x00


	//----- nvinfo : EIATTR_KPARAM_INFO
	.align		4
.L_23:
        /*0028*/ 	.byte	0x04, 0x17
        /*002a*/ 	.short	(.L_25 - .L_24)
.L_24:
        /*002c*/ 	.word	0x00000000
        /*0030*/ 	.short	0x0002
        /*0032*/ 	.short	0x0010
        /*0034*/ 	.byte	0x00, 0xf5, 0x21, 0x00


	//----- nvinfo : EIATTR_KPARAM_INFO
	.align		4
.L_25:
        /*0038*/ 	.byte	0x04, 0x17
        /*003a*/ 	.short	(.L_27 - .L_26)
.L_26:
        /*003c*/ 	.word	0x00000000
        /*0040*/ 	.short	0x0001
        /*0042*/ 	.short	0x0008
        /*0044*/ 	.byte	0x00, 0xf5, 0x21, 0x00


	//----- nvinfo : EIATTR_KPARAM_INFO
	.align		4
.L_27:
        /*0048*/ 	.byte	0x04, 0x17
        /*004a*/ 	.short	(.L_29 - .L_28)
.L_28:
        /*004c*/ 	.word	0x00000000
        /*0050*/ 	.short	0x0000
        /*0052*/ 	.short	0x0000
        /*0054*/ 	.byte	0x00, 0xf0, 0x11, 0x00


	//----- nvinfo : EIATTR_SPARSE_MMA_MASK
	.align		4
.L_29:
        /*0058*/ 	.byte	0x03, 0x50
        /*005a*/ 	.short	0x0000


	//----- nvinfo : EIATTR_MAXREG_COUNT
	.align		4
        /*005c*/ 	.byte	0x03, 0x1b
        /*005e*/ 	.short	0x00ff


	//----- nvinfo : EIATTR_MERCURY_ISA_VERSION
	.align		4
        /*0060*/ 	.byte	0x03, 0x5f
        /*0062*/ 	.short	0x0101


	//----- nvinfo : EIATTR_VRC_CTA_INIT_COUNT
	.align		4
        /*0064*/ 	.byte	0x02, 0x4a
	.zero		1
	.zero		1


	//----- nvinfo : EIATTR_EXIT_INSTR_OFFSETS
	.align		4
        /*0068*/ 	.byte	0x04, 0x1c
        /*006a*/ 	.short	(.L_31 - .L_30)


	//   ....[0]....
.L_30:
        /*006c*/ 	.word	0x000000a0


	//   ....[1]....
        /*0070*/ 	.word	0x00000310


	//----- nvinfo : EIATTR_CRS_STACK_SIZE
	.align		4
.L_31:
        /*0074*/ 	.byte	0x04, 0x1e
        /*0076*/ 	.short	(.L_33 - .L_32)
.L_32:
        /*0078*/ 	.word	0x00000000


	//----- nvinfo : EIATTR_CBANK_PARAM_SIZE
	.align		4
.L_33:
        /*007c*/ 	.byte	0x03, 0x19
        /*007e*/ 	.short	0x0028


	//----- nvinfo : EIATTR_PARAM_CBANK
	.align		4
        /*0080*/ 	.byte	0x04, 0x0a
        /*0082*/ 	.short	(.L_35 - .L_34)
	.align		4
.L_34:
        /*0084*/ 	.word	index@(.nv.constant0._Z12computeSpeediPdS_S_S_)
        /*0088*/ 	.short	0x0380
        /*008a*/ 	.short	0x0028


	//----- nvinfo : EIATTR_SW_WAR
	.align		4
.L_35:
        /*008c*/ 	.byte	0x04, 0x36
        /*008e*/ 	.short	(.L_37 - .L_36)
.L_36:
        /*0090*/ 	.word	0x00000008
.L_37:


//--------------------- .nv.info._Z20computeParticleForceiPdS_S_S_S_S_ --------------------------
	.section	.nv.info._Z20computeParticleForceiPdS_S_S_S_S_,"",@"SHT_CUDA_INFO"
	.sectionflags	@""
	.align	4


	//----- nvinfo : EIATTR_CUDA_API_VERSION
	.align		4
        /*0000*/ 	.byte	0x04, 0x37
        /*0002*/ 	.short	(.L_39 - .L_38)
.L_38:
        /*0004*/ 	.word	0x00000082


	//----- nvinfo : EIATTR_KPARAM_INFO
	.align		4
.L_39:
        /*0008*/ 	.byte	0x04, 0x17
        /*000a*/ 	.short	(.L_41 - .L_40)
.L_40:
        /*000c*/ 	.word	0x00000000
        /*0010*/ 	.short	0x0006
        /*0012*/ 	.short	0x0030
        /*0014*/ 	.byte	0x00, 0xf5, 0x21, 0x00


	//----- nvinfo : EIATTR_KPARAM_INFO
	.align		4
.L_41:
        /*0018*/ 	.byte	0x04, 0x17
        /*001a*/ 	.short	(.L_43 - .L_42)
.L_42:
        /*001c*/ 	.word	0x00000000
        /*0020*/ 	.short	0x0005
        /*0022*/ 	.short	0x0028
        /*0024*/ 	.byte	0x00, 0xf5, 0x21, 0x00


	//----- nvinfo : EIATTR_KPARAM_INFO
	.align		4
.L_43:
        /*0028*/ 	.byte	0x04, 0x17
        /*002a*/ 	.short	(.L_45 - .L_44)
.L_44:
        /*002c*/ 	.word	0x00000000
        /*0030*/ 	.short	0x0004
        /*0032*/ 	.short	0x0020
        /*0034*/ 	.byte	0x00, 0xf5, 0x21, 0x00


	//----- nvinfo : EIATTR_KPARAM_INFO
	.align		4
.L_45:
        /*0038*/ 	.byte	0x04, 0x17
        /*003a*/ 	.short	(.L_47 - .L_46)
.L_46:
        /*003c*/ 	.word	0x00000000
        /*0040*/ 	.short	0x0003
        /*0042*/ 	.short	0x0018
        /*0044*/ 	.byte	0x00, 0xf5, 0x21, 0x00


	//----- nvinfo : EIATTR_KPARAM_INFO
	.align		4
.L_47:
        /*0048*/ 	.byte	0x04, 0x17
        /*004a*/ 	.short	(.L_49 - .L_48)
.L_48:
        /*004c*/ 	.word	0x00000000
        /*0050*/ 	.short	0x0002
        /*0052*/ 	.short	0x0010
        /*0054*/ 	.byte	0x00, 0xf5, 0x21, 0x00


	//----- nvinfo : EIATTR_KPARAM_INFO
	.align		4
.L_49:
        /*0058*/ 	.byte	0x04, 0x17
        /*005a*/ 	.short	(.L_51 - .L_50)
.L_50:
        /*005c*/ 	.word	0x00000000
        /*0060*/ 	.short	0x0001
        /*0062*/ 	.short	0x0008
        /*0064*/ 	.byte	0x00, 0xf5, 0x21, 0x00


	//----- nvinfo : EIATTR_KPARAM_INFO
	.align		4
.L_51:
        /*0068*/ 	.byte	0x04, 0x17
        /*006a*/ 	.short	(.L_53 - .L_52)
.L_52:
        /*006c*/ 	.word	0x00000000
        /*0070*/ 	.short	0x0000
        /*0072*/ 	.short	0x0000
        /*0074*/ 	.byte	0x00, 0xf0, 0x11, 0x00


	//----- nvinfo : EIATTR_SPARSE_MMA_MASK
	.align		4
.L_53:
        /*0078*/ 	.byte	0x03, 0x50
        /*007a*/ 	.short	0x0000


	//----- nvinfo : EIATTR_MAXREG_COUNT
	.align		4
        /*007c*/ 	.byte	0x03, 0x1b
        /*007e*/ 	.short	0x00ff


	//----- nvinfo : EIATTR_MERCURY_ISA_VERSION
	.align		4
        /*0080*/ 	.byte	0x03, 0x5f
        /*0082*/ 	.short	0x0101


	//----- nvinfo : EIATTR_VRC_CTA_INIT_COUNT
	.align		4
        /*0084*/ 	.byte	0x02, 0x4a
	.zero		1
	.zero		1


	//----- nvinfo : EIATTR_EXIT_INSTR_OFFSETS
	.align		4
        /*0088*/ 	.byte	0x04, 0x1c
        /*008a*/ 	.short	(.L_55 - .L_54)


	//   ....[0]....
.L_54:
        /*008c*/ 	.word	0x000000a0


	//   ....[1]....
        /*0090*/ 	.word	0x000015b0


	//----- nvinfo : EIATTR_CRS_STACK_SIZE
	.align		4
.L_55:
        /*0094*/ 	.byte	0x04, 0x1e
        /*0096*/ 	.short	(.L_57 - .L_56)
.L_56:
        /*0098*/ 	.word	0x00000000


	//----- nvinfo : EIATTR_CBANK_PARAM_SIZE
	.align		4
.L_57:
        /*009c*/ 	.byte	0x03, 0x19
        /*009e*/ 	.short	0x0038


	//----- nvinfo : EIATTR_PARAM_CBANK
	.align		4
        /*00a0*/ 	.byte	0x04, 0x0a
        /*00a2*/ 	.short	(.L_59 - .L_58)
	.align		4
.L_58:
        /*00a4*/ 	.word	index@(.nv.constant0._Z20computeParticleForceiPdS_S_S_S_S_)
        /*00a8*/ 	.short	0x0380
        /*00aa*/ 	.short	0x0038


	//----- nvinfo : EIATTR_SW_WAR
	.align		4
.L_59:
        /*00ac*/ 	.byte	0x04, 0x36
        /*00ae*/ 	.short	(.L_61 - .L_60)
.L_60:
        /*00b0*/ 	.word	0x00000008
.L_61:


//--------------------- .nv.callgraph             --------------------------
	.section	.nv.callgraph,"",@"SHT_CUDA_CALLGRAPH"
	.align	4
	.sectionentsize	8
	.align		4
        /*0000*/ 	.word	0x00000000
	.align		4
        /*0004*/ 	.word	0xffffffff
	.align		4
        /*0008*/ 	.word	0x00000000
	.align		4
        /*000c*/ 	.word	0xfffffffe
	.align		4
        /*0010*/ 	.word	0x00000000
	.align		4
        /*0014*/ 	.word	0xfffffffd
	.align		4
        /*0018*/ 	.word	0x00000000
	.align		4
        /*001c*/ 	.word	0xfffffffc


//--------------------- .text._Z12computeSpeediPdS_S_S_ --------------------------
	.section	.text._Z12computeSpeediPdS_S_S_,"ax",@progbits
	.align	128
        .global         _Z12computeSpeediPdS_S_S_
        .type           _Z12computeSpeediPdS_S_S_,@function
        .size           _Z12computeSpeediPdS_S_S_,(.L_x_33 - _Z12computeSpeediPdS_S_S_)
        .other          _Z12computeSpeediPdS_S_S_,@"STO_CUDA_ENTRY STV_DEFAULT"
_Z12computeSpeediPdS_S_S_:
.text._Z12computeSpeediPdS_S_S_:
[----:B------:R-:W-:Y:S01]  /*0000*/  LDC R1, c[0x0][0x37c] ;  /* 0x0000df00ff017b82 */ /* 0x000fe20000000800 */
[----:B------:R-:W0:Y:S07]  /*0010*/  S2R R0, SR_TID.X ;  /* 0x0000000000007919 */ /* 0x000e2e0000002100 */
[----:B------:R-:W-:Y:S01]  /*0020*/  S2UR UR4, SR_CTAID.X ;  /* 0x00000000000479c3 */ /* 0x000fe20000002500 */
[----:B------:R-:W1:Y:S01]  /*0030*/  LDCU UR5, c[0x0][0x370] ;  /* 0x00006e00ff0577ac */ /* 0x000e620008000800 */
[----:B------:R-:W2:Y:S06]  /*0040*/  LDCU UR7, c[0x0][0x380] ;  /* 0x00007000ff0777ac */ /* 0x000eac0008000800 */
[----:B------:R-:W1:Y:S08]  /*0050*/  S2UR UR6, SR_CTAID.Y ;  /* 0x00000000000679c3 */ /* 0x000e700000002600 */
[----:B------:R-:W0:Y:S01]  /*0060*/  LDC R3, c[0x0][0x360] ;  /* 0x0000d800ff037b82 */ /* 0x000e220000000800 */
[----:B-1----:R-:W-:-:S06]  /*0070*/  UIMAD UR4, UR5, UR6, UR4 ;  /* 0x00000006050472a4 */ /* 0x002fcc000f8e0204 */
[----:B0-----:R-:W-:-:S05]  /*0080*/  IMAD R0, R3, UR4, R0 ;  /* 0x0000000403007c24 */ /* 0x001fca000f8e0200 */
[----:B--2---:R-:W-:-:S13]  /*0090*/  ISETP.GE.AND P0, PT, R0, UR7, PT ;  /* 0x0000000700007c0c */ /* 0x004fda000bf06270 */
[----:B------:R-:W-:Y:S05]  /*00a0*/  @P0 EXIT ;  /* 0x000000000000094d */ /* 0x000fea0003800000 */
[----:B------:R-:W0:Y:S01]  /*00b0*/  LDC.64 R6, c[0x0][0x398] ;  /* 0x0000e600ff067b82 */ /* 0x000e220000000a00 */
[----:B------:R-:W1:Y:S07]  /*00c0*/  LDCU.64 UR4, c[0x0][0x358] ;  /* 0x00006b00ff0477ac */ /* 0x000e6e0008000a00 */
[----:B------:R-:W2:Y:S08]  /*00d0*/  LDC.64 R2, c[0x0][0x390] ;  /* 0x0000e400ff027b82 */ /* 0x000eb00000000a00 */
[----:B------:R-:W3:Y:S01]  /*00e0*/  LDC.64 R8, c[0x0][0x3a0] ;  /* 0x0000e800ff087b82 */ /* 0x000ee20000000a00 */
[----:B0-----:R-:W-:-:S06]  /*00f0*/  IMAD.WIDE R6, R0, 0x8, R6 ;  /* 0x0000000800067825 */ /* 0x001fcc00078e0206 */
[----:B-1----:R-:W4:Y:S01]  /*0100*/  LDG.E.64 R6, desc[UR4][R6.64] ;  /* 0x0000000406067981 */ /* 0x002f22000c1e1b00 */
[----:B--2---:R-:W-:-:S06]  /*0110*/  IMAD.WIDE R2, R0, 0x8, R2 ;  /* 0x0000000800027825 */ /* 0x004fcc00078e0202 */
[----:B------:R-:W2:Y:S01]  /*0120*/  LDG.E.64 R2, desc[UR4][R2.64] ;  /* 0x0000000402027981 */ /* 0x000ea2000c1e1b00 */
[----:B---3--:R-:W-:-:S06]  /*0130*/  IMAD.WIDE R8, R0, 0x8, R8 ;  /* 0x0000000800087825 */ /* 0x008fcc00078e0208 */
[----:B------:R-:W3:Y:S01]  /*0140*/  LDG.E.64 R8, desc[UR4][R8.64] ;  /* 0x0000000408087981 */ /* 0x000ee2000c1e1b00 */
[----:B------:R-:W-:Y:S01]  /*0150*/  BSSY.RECONVERGENT B0, `(.L_x_0) ;  /* 0x0000018000007945 */ /* 0x000fe20003800200 */
[----:B----4-:R-:W-:Y:S01]  /*0160*/  DMUL R4, R6, R6 ;  /* 0x0000000606047228 */ /* 0x010fe20000000000 */
[----:B------:R-:W-:Y:S01]  /*0170*/  IMAD.MOV.U32 R6, RZ, RZ, 0x0 ;  /* 0x00000000ff067424 */ /* 0x000fe200078e00ff */
[----:B------:R-:W-:-:S06]  /*0180*/  MOV R7, 0x3fd80000 ;  /* 0x3fd8000000077802 */ /* 0x000fcc0000000f00 */
[----:B--2---:R-:W-:-:S08]  /*0190*/  DFMA R4, R2, R2, R4 ;  /* 0x000000020204722b */ /* 0x004fd00000000004 */
[----:B---3--:R-:W-:-:S06]  /*01a0*/  DFMA R4, R8, R8, R4 ;  /* 0x000000080804722b */ /* 0x008fcc0000000004 */
[----:B------:R-:W0:Y:S04]  /*01b0*/  MUFU.RSQ64H R11, R5 ;  /* 0x00000005000b7308 */ /* 0x000e280000001c00 */
[----:B------:R-:W-:-:S05]  /*01c0*/  VIADD R10, R5, 0xfcb00000 ;  /* 0xfcb00000050a7836 */ /* 0x000fca0000000000 */
[----:B------:R-:W-:Y:S01]  /*01d0*/  ISETP.GE.U32.AND P0, PT, R10, 0x7ca00000, PT ;  /* 0x7ca000000a00780c */ /* 0x000fe20003f06070 */
[----:B0-----:R-:W-:-:S08]  /*01e0*/  DMUL R12, R10, R10 ;  /* 0x0000000a0a0c7228 */ /* 0x001fd00000000000 */
[----:B------:R-:W-:-:S08]  /*01f0*/  DFMA R12, R4, -R12, 1 ;  /* 0x3ff00000040c742b */ /* 0x000fd0000000080c */
[----:B------:R-:W-:Y:S02]  /*0200*/  DFMA R2, R12, R6, 0.5 ;  /* 0x3fe000000c02742b */ /* 0x000fe40000000006 */
[----:B------:R-:W-:-:S08]  /*0210*/  DMUL R12, R10, R12 ;  /* 0x0000000c0a0c7228 */ /* 0x000fd00000000000 */
[----:B------:R-:W-:-:S08]  /*0220*/  DFMA R12, R2, R12, R10 ;  /* 0x0000000c020c722b */ /* 0x000fd0000000000a */
[----:B------:R-:W-:Y:S02]  /*0230*/  DMUL R6, R4, R12 ;  /* 0x0000000c04067228 */ /* 0x000fe40000000000 */
[----:B------:R-:W-:Y:S01]  /*0240*/  VIADD R15, R13, 0xfff00000 ;  /* 0xfff000000d0f7836 */ /* 0x000fe20000000000 */
[----:B------:R-:W-:-:S05]  /*0250*/  MOV R14, R12 ;  /* 0x0000000c000e7202 */ /* 0x000fca0000000f00 */
[----:B------:R-:W-:-:S08]  /*0260*/  DFMA R8, R6, -R6, R4 ;  /* 0x800000060608722b */ /* 0x000fd00000000004 */
[----:B------:R-:W-:Y:S01]  /*0270*/  DFMA R2, R8, R14, R6 ;  /* 0x0000000e0802722b */ /* 0x000fe20000000006 */
[----:B------:R-:W-:Y:S10]  /*0280*/  @!P0 BRA `(.L_x_1) ;  /* 0x0000000000108947 */ /* 0x000ff40003800000 */
[----:B------:R-:W-:-:S07]  /*0290*/  MOV R2, 0x2b0 ;  /* 0x000002b000027802 */ /* 0x000fce0000000f00 */
[----:B------:R-:W-:Y:S05]  /*02a0*/  CALL.REL.NOINC `($__internal_0_$__cuda_sm20_dsqrt_rn_f64_mediumpath_v1) ;  /* 0x00000000001c7944 */ /* 0x000fea0003c00000 */
[----:B------:R-:W-:Y:S01]  /*02b0*/  IMAD.MOV.U32 R2, RZ, RZ, R6 ;  /* 0x000000ffff027224 */ /* 0x000fe200078e0006 */
[----:B------:R-:W-:-:S07]  /*02c0*/  MOV R3, R7 ;  /* 0x0000000700037202 */ /* 0x000fce0000000f00 */
.L_x_1:
[----:B------:R-:W-:Y:S05]  /*02d0*/  BSYNC.RECONVERGENT B0 ;  /* 0x0000000000007941 */ /* 0x000fea0003800200 */
.L_x_0:
[----:B------:R-:W0:Y:S02]  /*02e0*/  LDC.64 R4, c[0x0][0x388] ;  /* 0x0000e200ff047b82 */ /* 0x000e240000000a00 */
[----:B0-----:R-:W-:-:S05]  /*02f0*/  IMAD.WIDE R4, R0, 0x8, R4 ;  /* 0x0000000800047825 */ /* 0x001fca00078e0204 */
[----:B------:R-:W-:Y:S01]  /*0300*/  STG.E.64 desc[UR4][R4.64], R2 ;  /* 0x0000000204007986 */ /* 0x000fe2000c101b04 */
[----:B------:R-:W-:Y:S05]  /*0310*/  EXIT ;  /* 0x000000000000794d */ /* 0x000fea0003800000 */
        .weak           $__internal_0_$__cuda_sm20_dsqrt_rn_f64_mediumpath_v1
        .type           $__internal_0_$__cuda_sm20_dsqrt_rn_f64_mediumpath_v1,@function
        .size           $__internal_0_$__cuda_sm20_dsqrt_rn_f64_mediumpath_v1,(.L_x_33 - $__internal_0_$__cuda_sm20_dsqrt_rn_f64_mediumpath_v1)
$__internal_0_$__cuda_sm20_dsqrt_rn_f64_mediumpath_v1:
[----:B------:R-:W-:Y:S01]  /*0320*/  ISETP.GE.U32.AND P0, PT, R10, -0x3400000, PT ;  /* 0xfcc000000a00780c */ /* 0x000fe20003f06070 */
[----:B------:R-:W-:Y:S01]  /*0330*/  BSSY.RECONVERGENT B1, `(.L_x_2) ;  /* 0x0000024000017945 */ /* 0x000fe20003800200 */
[----:B------:R-:W-:-:S11]  /*0340*/  IMAD.MOV.U32 R13, RZ, RZ, R15 ;  /* 0x000000ffff0d7224 */ /* 0x000fd600078e000f */
[----:B------:R-:W-:Y:S05]  /*0350*/  @!P0 BRA `(.L_x_3) ;  /* 0x0000000000208947 */ /* 0x000fea0003800000 */
[----:B------:R-:W-:-:S10]  /*0360*/  DFMA.RM R6, R8, R12, R6 ;  /* 0x0000000c0806722b */ /* 0x000fd40000004006 */
[----:B------:R-:W-:-:S04]  /*0370*/  IADD3 R8, P0, PT, R6, 0x1, RZ ;  /* 0x0000000106087810 */ /* 0x000fc80007f1e0ff */
[----:B------:R-:W-:-:S06]  /*0380*/  IADD3.X R9, PT, PT, RZ, R7, RZ, P0, !PT ;  /* 0x00000007ff097210 */ /* 0x000fcc00007fe4ff */
[----:B------:R-:W-:-:S08]  /*0390*/  DFMA.RP R4, -R6, R8, R4 ;  /* 0x000000080604722b */ /* 0x000fd00000008104 */
[----:B------:R-:W-:-:S06]  /*03a0*/  DSETP.GT.AND P0, PT, R4, RZ, PT ;  /* 0x000000ff0400722a */ /* 0x000fcc0003f04000 */
[----:B------:R-:W-:Y:S02]  /*03b0*/  FSEL R6, R8, R6, P0 ;  /* 0x0000000608067208 */ /* 0x000fe40000000000 */
[----:B------:R-:W-:Y:S01]  /*03c0*/  FSEL R7, R9, R7, P0 ;  /* 0x0000000709077208 */ /* 0x000fe20000000000 */
[----:B------:R-:W-:Y:S06]  /*03d0*/  BRA `(.L_x_4) ;  /* 0x0000000000647947 */ /* 0x000fec0003800000 */
.L_x_3:
[----:B------:R-:W-:-:S14]  /*03e0*/  DSETP.NE.AND P0, PT, R4, RZ, PT ;  /* 0x000000ff0400722a */ /* 0x000fdc0003f05000 */
[----:B------:R-:W-:Y:S05]  /*03f0*/  @!P0 BRA `(.L_x_5) ;  /* 0x0000000000588947 */ /* 0x000fea0003800000 */
[----:B------:R-:W-:-:S13]  /*0400*/  ISETP.GE.AND P0, PT, R5, RZ, PT ;  /* 0x000000ff0500720c */ /* 0x000fda0003f06270 */
[----:B------:R-:W-:Y:S01]  /*0410*/  @!P0 IMAD.MOV.U32 R6, RZ, RZ, 0x0 ;  /* 0x00000000ff068424 */ /* 0x000fe200078e00ff */
[----:B------:R-:W-:Y:S01]  /*0420*/  @!P0 MOV R7, 0xfff80000 ;  /* 0xfff8000000078802 */ /* 0x000fe20000000f00 */
[----:B------:R-:W-:Y:S06]  /*0430*/  @!P0 BRA `(.L_x_4) ;  /* 0x00000000004c8947 */ /* 0x000fec0003800000 */
[----:B------:R-:W-:-:S13]  /*0440*/  ISETP.GT.AND P0, PT, R5, 0x7fefffff, PT ;  /* 0x7fefffff0500780c */ /* 0x000fda0003f04270 */
[----:B------:R-:W-:Y:S05]  /*0450*/  @P0 BRA `(.L_x_5) ;  /* 0x0000000000400947 */ /* 0x000fea0003800000 */
[----:B------:R-:W-:Y:S01]  /*0460*/  DMUL R4, R4, 8.11296384146066816958e+31 ;  /* 0x4690000004047828 */ /* 0x000fe20000000000 */
[----:B------:R-:W-:Y:S01]  /*0470*/  IMAD.MOV.U32 R6, RZ, RZ, RZ ;  /* 0x000000ffff067224 */ /* 0x000fe200078e00ff */
[----:B------:R-:W-:Y:S01]  /*0480*/  MOV R10, 0x0 ;  /* 0x00000000000a7802 */ /* 0x000fe20000000f00 */
[----:B------:R-:W-:-:S03]  /*0490*/  IMAD.MOV.U32 R11, RZ, RZ, 0x3fd80000 ;  /* 0x3fd80000ff0b7424 */ /* 0x000fc600078e00ff */
[----:B------:R-:W0:Y:S02]  /*04a0*/  MUFU.RSQ64H R7, R5 ;  /* 0x0000000500077308 */ /* 0x000e240000001c00 */
[----:B0-----:R-:W-:-:S08]  /*04b0*/  DMUL R8, R6, R6 ;  /* 0x0000000606087228 */ /* 0x001fd00000000000 */
[----:B------:R-:W-:-:S08]  /*04c0*/  DFMA R8, R4, -R8, 1 ;  /* 0x3ff000000408742b */ /* 0x000fd00000000808 */
[----:B------:R-:W-:Y:S02]  /*04d0*/  DFMA R10, R8, R10, 0.5 ;  /* 0x3fe00000080a742b */ /* 0x000fe4000000000a */
[----:B------:R-:W-:-:S08]  /*04e0*/  DMUL R8, R6, R8 ;  /* 0x0000000806087228 */ /* 0x000fd00000000000 */
[----:B------:R-:W-:-:S08]  /*04f0*/  DFMA R8, R10, R8, R6 ;  /* 0x000000080a08722b */ /* 0x000fd00000000006 */
[----:B------:R-:W-:Y:S02]  /*0500*/  DMUL R6, R4, R8 ;  /* 0x0000000804067228 */ /* 0x000fe40000000000 */
[----:B------:R-:W-:-:S06]  /*0510*/  IADD3 R9, PT, PT, R9, -0x100000, RZ ;  /* 0xfff0000009097810 */ /* 0x000fcc0007ffe0ff */
[----:B------:R-:W-:-:S08]  /*0520*/  DFMA R10, R6, -R6, R4 ;  /* 0x80000006060a722b */ /* 0x000fd00000000004 */
[----:B------:R-:W-:-:S10]  /*0530*/  DFMA R6, R8, R10, R6 ;  /* 0x0000000a0806722b */ /* 0x000fd40000000006 */
[----:B------:R-:W-:Y:S01]  /*0540*/  VIADD R7, R7, 0xfcb00000 ;  /* 0xfcb0000007077836 */ /* 0x000fe20000000000 */
[----:B------:R-:W-:Y:S06]  /*0550*/  BRA `(.L_x_4) ;  /* 0x0000000000047947 */ /* 0x000fec0003800000 */
.L_x_5:
[----:B------:R-:W-:-:S11]  /*0560*/  DADD R6, R4, R4 ;  /* 0x0000000004067229 */ /* 0x000fd60000000004 */
.L_x_4:
[----:B------:R-:W-:Y:S05]  /*0570*/  BSYNC.RECONVERGENT B1 ;  /* 0x0000000000017941 */ /* 0x000fea0003800200 */
.L_x_2:
[----:B------:R-:W-:-:S04]  /*0580*/  MOV R3, 0x0 ;  /* 0x0000000000037802 */ /* 0x000fc80000000f00 */
[----:B------:R-:W-:Y:S05]  /*0590*/  RET.REL.NODEC R2 `(_Z12computeSpeediPdS_S_S_) ;  /* 0xfffffff802987950 */ /* 0x000fea0003c3ffff */
.L_x_6:
[----:B------:R-:W-:-:S00]  /*05a0*/  BRA `(.L_x_6) ;  /* 0xfffffffc00fc7947 */ /* 0x000fc0000383ffff */
[----:B------:R-:W-:-:S00]  /*05b0*/  NOP ;  /* 0x0000000000007918 */ /* 0x000fc00000000000 */
        /* <DEDUP_REMOVED lines=12> */
.L_x_33:


//--------------------- .text._Z20computeParticleForceiPdS_S_S_S_S_ --------------------------
	.section	.text._Z20computeParticleForceiPdS_S_S_S_S_,"ax",@progbits
	.align	128
        .global         _Z20computeParticleForceiPdS_S_S_S_S_
        .type           _Z20computeParticleForceiPdS_S_S_S_S_,@function
        .size           _Z20computeParticleForceiPdS_S_S_S_S_,(.L_x_35 - _Z20computeParticleForceiPdS_S_S_S_S_)
        .other          _Z20computeParticleForceiPdS_S_S_S_S_,@"STO_CUDA_ENTRY STV_DEFAULT"
_Z20computeParticleForceiPdS_S_S_S_S_:
.text._Z20computeParticleForceiPdS_S_S_S_S_:
        /* <DEDUP_REMOVED lines=12> */
[----:B------:R-:W1:Y:S01]  /*00c0*/  LDCU.64 UR10, c[0x0][0x358] ;  /* 0x00006b00ff0a77ac */ /* 0x000e620008000a00 */
[----:B------:R-:W2:Y:S06]  /*00d0*/  LDCU.128 UR12, c[0x0][0x390] ;  /* 0x00007200ff0c77ac */ /* 0x000eac0008000c00 */
[----:B------:R-:W3:Y:S01]  /*00e0*/  LDC.64 R24, c[0x0][0x3a8] ;  /* 0x0000ea00ff187b82 */ /* 0x000ee20000000a00 */
[----:B------:R-:W4:Y:S07]  /*00f0*/  LDCU.64 UR8, c[0x0][0x388] ;  /* 0x00007100ff0877ac */ /* 0x000f2e0008000a00 */
[----:B------:R-:W5:Y:S01]  /*0100*/  LDC.64 R22, c[0x0][0x3b0] ;  /* 0x0000ec00ff167b82 */ /* 0x000f620000000a00 */
[----:B--2---:R-:W-:Y:S01]  /*0110*/  UIADD3 UR6, UP1, UPT, UR12, 0x10, URZ ;  /* 0x000000100c067890 */ /* 0x004fe2000ff3e0ff */
[----:B0-----:R-:W-:-:S06]  /*0120*/  IMAD.WIDE R26, R3, 0x8, R26 ;  /* 0x00000008031a7825 */ /* 0x001fcc00078e021a */
[----:B------:R-:W0:Y:S01]  /*0130*/  LDC.64 R20, c[0x0][0x388] ;  /* 0x0000e200ff147b82 */ /* 0x000e220000000a00 */
[----:B------:R-:W-:Y:S02]  /*0140*/  UIADD3 UR4, UP2, UPT, UR14, 0x10, URZ ;  /* 0x000000100e047890 */ /* 0x000fe4000ff5e0ff */
[----:B----4-:R-:W-:Y:S01]  /*0150*/  UIADD3 UR8, UP0, UPT, UR8, 0x10, URZ ;  /* 0x0000001008087890 */ /* 0x010fe2000ff1e0ff */
[----:B-1----:R1:W-:Y:S01]  /*0160*/  STG.E.64 desc[UR10][R26.64], RZ ;  /* 0x000000ff1a007986 */ /* 0x0023e2000c101b0a */
[----:B------:R-:W-:Y:S01]  /*0170*/  UIADD3.X UR7, UPT, UPT, URZ, UR13, URZ, UP1, !UPT ;  /* 0x0000000dff077290 */ /* 0x000fe20008ffe4ff */
[----:B------:R-:W-:Y:S01]  /*0180*/  IMAD.U32 R14, RZ, RZ, UR6 ;  /* 0x00000006ff0e7e24 */ /* 0x000fe2000f8e00ff */
[----:B------:R-:W-:Y:S01]  /*0190*/  UIADD3.X UR5, UPT, UPT, URZ, UR15, URZ, UP2, !UPT ;  /* 0x0000000fff057290 */ /* 0x000fe200097fe4ff */
[C---:B---3--:R-:W-:Y:S01]  /*01a0*/  IMAD.WIDE R24, R3.reuse, 0x8, R24 ;  /* 0x0000000803187825 */ /* 0x048fe200078e0218 */
[----:B------:R-:W2:Y:S01]  /*01b0*/  LDC.64 R18, c[0x0][0x390] ;  /* 0x0000e400ff127b82 */ /* 0x000ea20000000a00 */
[----:B------:R-:W-:Y:S01]  /*01c0*/  UIADD3.X UR9, UPT, UPT, URZ, UR9, URZ, UP0, !UPT ;  /* 0x00000009ff097290 */ /* 0x000fe200087fe4ff */
[----:B------:R-:W-:Y:S01]  /*01d0*/  MOV R10, UR4 ;  /* 0x00000004000a7c02 */ /* 0x000fe20008000f00 */
[----:B------:R-:W-:Y:S01]  /*01e0*/  IMAD.U32 R12, RZ, RZ, UR8 ;  /* 0x00000008ff0c7e24 */ /* 0x000fe2000f8e00ff */
[----:B------:R1:W-:Y:S01]  /*01f0*/  STG.E.64 desc[UR10][R24.64], RZ ;  /* 0x000000ff18007986 */ /* 0x0003e2000c101b0a */
[----:B------:R-:W-:Y:S01]  /*0200*/  IMAD.U32 R15, RZ, RZ, UR7 ;  /* 0x00000007ff0f7e24 */ /* 0x000fe2000f8e00ff */
[----:B------:R-:W-:Y:S01]  /*0210*/  MOV R11, UR5 ;  /* 0x00000005000b7c02 */ /* 0x000fe20008000f00 */
[----:B-----5:R-:W-:Y:S01]  /*0220*/  IMAD.WIDE R22, R3, 0x8, R22 ;  /* 0x0000000803167825 */ /* 0x020fe200078e0216 */
[----:B------:R-:W3:Y:S01]  /*0230*/  LDC.64 R16, c[0x0][0x398] ;  /* 0x0000e600ff107b82 */ /* 0x000ee20000000a00 */
[----:B------:R-:W-:-:S02]  /*0240*/  UMOV UR4, URZ ;  /* 0x000000ff00047c82 */ /* 0x000fc40008000000 */
[----:B------:R-:W-:Y:S01]  /*0250*/  IMAD.U32 R13, RZ, RZ, UR9 ;  /* 0x00000009ff0d7e24 */ /* 0x000fe2000f8e00ff */
[----:B------:R1:W-:Y:S01]  /*0260*/  STG.E.64 desc[UR10][R22.64], RZ ;  /* 0x000000ff16007986 */ /* 0x0003e2000c101b0a */
[----:B0-----:R-:W-:-:S04]  /*0270*/  IMAD.WIDE R20, R3, 0x8, R20 ;  /* 0x0000000803147825 */ /* 0x001fc800078e0214 */
[----:B--2---:R-:W-:-:S04]  /*0280*/  IMAD.WIDE R18, R3, 0x8, R18 ;  /* 0x0000000803127825 */ /* 0x004fc800078e0212 */
[----:B-1-3--:R-:W-:-:S07]  /*0290*/  IMAD.WIDE R16, R3, 0x8, R16 ;  /* 0x0000000803107825 */ /* 0x00afce00078e0210 */
.L_x_23:
[----:B0-----:R-:W2:Y:S04]  /*02a0*/  LDG.E.64 R4, desc[UR10][R18.64] ;  /* 0x0000000a12047981 */ /* 0x001ea8000c1e1b00 */
[----:B------:R-:W2:Y:S04]  /*02b0*/  LDG.E.64 R28, desc[UR10][R14.64+-0x10] ;  /* 0xfffff00a0e1c7981 */ /* 0x000ea8000c1e1b00 */
[----:B------:R-:W3:Y:S04]  /*02c0*/  LDG.E.64 R2, desc[UR10][R20.64] ;  /* 0x0000000a14027981 */ /* 0x000ee8000c1e1b00 */
[----:B------:R-:W3:Y:S04]  /*02d0*/  LDG.E.64 R32, desc[UR10][R12.64+-0x10] ;  /* 0xfffff00a0c207981 */ /* 0x000ee8000c1e1b00 */
[----:B------:R-:W4:Y:S04]  /*02e0*/  LDG.E.64 R6, desc[UR10][R16.64] ;  /* 0x0000000a10067981 */ /* 0x000f28000c1e1b00 */
[----:B------:R-:W4:Y:S01]  /*02f0*/  LDG.E.64 R30, desc[UR10][R10.64+-0x10] ;  /* 0xfffff00a0a1e7981 */ /* 0x000f22000c1e1b00 */
[----:B------:R-:W-:Y:S01]  /*0300*/  UMOV UR6, 0xd2f1a9fc ;  /* 0xd2f1a9fc00067882 */ /* 0x000fe20000000000 */
[----:B------:R-:W-:Y:S01]  /*0310*/  UMOV UR7, 0x3f50624d ;  /* 0x3f50624d00077882 */ /* 0x000fe20000000000 */
[----:B------:R-:W-:Y:S01]  /*0320*/  BSSY.RECONVERGENT B0, `(.L_x_7) ;  /* 0x0000021000007945 */ /* 0x000fe20003800200 */
[----:B--2---:R-:W-:Y:S01]  /*0330*/  DADD R28, R28, -R4 ;  /* 0x000000001c1c7229 */ /* 0x004fe20000000804 */
[----:B------:R-:W-:Y:S01]  /*0340*/  IMAD.MOV.U32 R4, RZ, RZ, 0x0 ;  /* 0x00000000ff047424 */ /* 0x000fe200078e00ff */
[----:B------:R-:W-:Y:S01]  /*0350*/  MOV R5, 0x3fd80000 ;  /* 0x3fd8000000057802 */ /* 0x000fe20000000f00 */
[----:B---3--:R-:W-:-:S05]  /*0360*/  DADD R32, R32, -R2 ;  /* 0x0000000020207229 */ /* 0x008fca0000000802 */
[----:B------:R-:W-:Y:S02]  /*0370*/  DMUL R2, R28, R28 ;  /* 0x0000001c1c027228 */ /* 0x000fe40000000000 */
[----:B----4-:R-:W-:-:S06]  /*0380*/  DADD R30, R30, -R6 ;  /* 0x000000001e1e7229 */ /* 0x010fcc0000000806 */
[----:B------:R-:W-:-:S08]  /*0390*/  DFMA R2, R32, R32, R2 ;  /* 0x000000202002722b */ /* 0x000fd00000000002 */
[----:B------:R-:W-:-:S08]  /*03a0*/  DFMA R2, R30, R30, R2 ;  /* 0x0000001e1e02722b */ /* 0x000fd00000000002 */
[----:B------:R-:W-:-:S06]  /*03b0*/  DADD R36, R2, UR6 ;  /* 0x0000000602247e29 */ /* 0x000fcc0008000000 */
        /* <DEDUP_REMOVED lines=9> */
[----:B------:R-:W-:Y:S02]  /*0450*/  VIADD R3, R9, 0xfff00000 ;  /* 0xfff0000009037836 */ /* 0x000fe40000000000 */
[----:B------:R-:W-:-:S04]  /*0460*/  IMAD.MOV.U32 R2, RZ, RZ, R8 ;  /* 0x000000ffff027224 */ /* 0x000fc800078e0008 */
[----:B------:R-:W-:-:S08]  /*0470*/  DFMA R38, R4, -R4, R36 ;  /* 0x800000040426722b */ /* 0x000fd00000000024 */
[----:B------:R-:W-:Y:S01]  /*0480*/  DFMA R6, R38, R2, R4 ;  /* 0x000000022606722b */ /* 0x000fe20000000004 */
[----:B------:R-:W-:Y:S10]  /*0490*/  @!P0 BRA `(.L_x_8) ;  /* 0x0000000000248947 */ /* 0x000ff40003800000 */
[----:B------:R-:W-:Y:S01]  /*04a0*/  MOV R2, R8 ;  /* 0x0000000800027202 */ /* 0x000fe20000000f00 */
[----:B------:R-:W-:Y:S01]  /*04b0*/  IMAD.MOV.U32 R6, RZ, RZ, R38 ;  /* 0x000000ffff067224 */ /* 0x000fe200078e0026 */
[----:B------:R-:W-:Y:S01]  /*04c0*/  MOV R8, R36 ;  /* 0x0000002400087202 */ /* 0x000fe20000000f00 */
[----:B------:R-:W-:Y:S01]  /*04d0*/  IMAD.MOV.U32 R7, RZ, RZ, R39 ;  /* 0x000000ffff077224 */ /* 0x000fe200078e0027 */
[----:B------:R-:W-:Y:S01]  /*04e0*/  MOV R0, 0x510 ;  /* 0x0000051000007802 */ /* 0x000fe20000000f00 */
[----:B------:R-:W-:-:S07]  /*04f0*/  IMAD.MOV.U32 R9, RZ, RZ, R37 ;  /* 0x000000ffff097224 */ /* 0x000fce00078e0025 */
[----:B------:R-:W-:Y:S05]  /*0500*/  CALL.REL.NOINC `($__internal_2_$__cuda_sm20_dsqrt_rn_f64_mediumpath_v1) ;  /* 0x0000001000d87944 */ /* 0x000fea0003c00000 */
[----:B------:R-:W-:Y:S01]  /*0510*/  IMAD.MOV.U32 R6, RZ, RZ, R2 ;  /* 0x000000ffff067224 */ /* 0x000fe200078e0002 */
[----:B------:R-:W-:-:S07]  /*0520*/  MOV R7, R3 ;  /* 0x0000000300077202 */ /* 0x000fce0000000f00 */
.L_x_8:
[----:B------:R-:W-:Y:S05]  /*0530*/  BSYNC.RECONVERGENT B0 ;  /* 0x0000000000007941 */ /* 0x000fea0003800200 */
.L_x_7:
[----:B------:R-:W-:Y:S01]  /*0540*/  DMUL R36, R36, R6 ;  /* 0x0000000624247228 */ /* 0x000fe20000000000 */
[----:B------:R-:W-:Y:S05]  /*0550*/  BSSY.RECONVERGENT B0, `(.L_x_9) ;  /* 0x0000010000007945 */ /* 0x000fea0003800200 */
[----:B------:R-:W0:Y:S04]  /*0560*/  MUFU.RCP64H R3, R37 ;  /* 0x0000002500037308 */ /* 0x000e280000001800 */
[----:B------:R-:W-:-:S05]  /*0570*/  VIADD R2, R37, 0x300402 ;  /* 0x0030040225027836 */ /* 0x000fca0000000000 */
[----:B------:R-:W-:Y:S01]  /*0580*/  FSETP.GEU.AND P0, PT, |R2|, 5.8789094863358348022e-39, PT ;  /* 0x004004020200780b */ /* 0x000fe20003f0e200 */
[----:B0-----:R-:W-:-:S08]  /*0590*/  DFMA R4, -R36, R2, 1 ;  /* 0x3ff000002404742b */ /* 0x001fd00000000102 */
[----:B------:R-:W-:-:S08]  /*05a0*/  DFMA R4, R4, R4, R4 ;  /* 0x000000040404722b */ /* 0x000fd00000000004 */
[----:B------:R-:W-:-:S08]  /*05b0*/  DFMA R4, R2, R4, R2 ;  /* 0x000000040204722b */ /* 0x000fd00000000002 */
[----:B------:R-:W-:-:S08]  /*05c0*/  DFMA R6, -R36, R4, 1 ;  /* 0x3ff000002406742b */ /* 0x000fd00000000104 */
[----:B------:R-:W-:Y:S01]  /*05d0*/  DFMA R2, R4, R6, R4 ;  /* 0x000000060402722b */ /* 0x000fe20000000004 */
[----:B------:R-:W-:Y:S10]  /*05e0*/  @P0 BRA `(.L_x_10) ;  /* 0x0000000000180947 */ /* 0x000ff40003800000 */
[----:B------:R-:W-:Y:S01]  /*05f0*/  LOP3.LUT R2, R37, 0x7fffffff, RZ, 0xc0, !PT ;  /* 0x7fffffff25027812 */ /* 0x000fe200078ec0ff */
[----:B------:R-:W-:Y:S01]  /*0600*/  IMAD.MOV.U32 R4, RZ, RZ, R36 ;  /* 0x000000ffff047224 */ /* 0x000fe200078e0024 */
[----:B------:R-:W-:Y:S02]  /*0610*/  MOV R5, R37 ;  /* 0x0000002500057202 */ /* 0x000fe40000000f00 */
[----:B------:R-:W-:Y:S01]  /*0620*/  MOV R0, 0x650 ;  /* 0x0000065000007802 */ /* 0x000fe20000000f00 */
[----:B------:R-:W-:-:S07]  /*0630*/  VIADD R2, R2, 0xfff00000 ;  /* 0xfff0000002027836 */ /* 0x000fce0000000000 */
[----:B------:R-:W-:Y:S05]  /*0640*/  CALL.REL.NOINC `($__internal_1_$__cuda_sm20_dblrcp_rn_slowpath_v3) ;  /* 0x0000000c00dc7944 */ /* 0x000fea0003c00000 */
.L_x_10:
[----:B------:R-:W-:Y:S05]  /*0650*/  BSYNC.RECONVERGENT B0 ;  /* 0x0000000000007941 */ /* 0x000fea0003800200 */
.L_x_9:
[----:B------:R-:W2:Y:S01]  /*0660*/  LDG.E.64 R4, desc[UR10][R26.64] ;  /* 0x0000000a1a047981 */ /* 0x000ea2000c1e1b00 */
[----:B------:R-:W-:Y:S01]  /*0670*/  UMOV UR6, 0x88e368f0 ;  /* 0x88e368f000067882 */ /* 0x000fe20000000000 */
[----:B------:R-:W-:Y:S02]  /*0680*/  UMOV UR7, 0x3ee4f8b5 ;  /* 0x3ee4f8b500077882 */ /* 0x000fe40000000000 */
[----:B------:R-:W-:-:S08]  /*0690*/  DMUL R32, R32, UR6 ;  /* 0x0000000620207c28 */ /* 0x000fd00008000000 */
[----:B--2---:R-:W-:-:S07]  /*06a0*/  DFMA R4, R32, R2, R4 ;  /* 0x000000022004722b */ /* 0x004fce0000000004 */
[----:B------:R0:W-:Y:S04]  /*06b0*/  STG.E.64 desc[UR10][R26.64], R4 ;  /* 0x000000041a007986 */ /* 0x0001e8000c101b0a */
[----:B------:R-:W2:Y:S01]  /*06c0*/  LDG.E.64 R6, desc[UR10][R24.64] ;  /* 0x0000000a18067981 */ /* 0x000ea2000c1e1b00 */
[----:B------:R-:W-:-:S08]  /*06d0*/  DMUL R28, R28, UR6 ;  /* 0x000000061c1c7c28 */ /* 0x000fd00008000000 */
[----:B--2---:R-:W-:-:S07]  /*06e0*/  DFMA R6, R28, R2, R6 ;  /* 0x000000021c06722b */ /* 0x004fce0000000006 */
[----:B------:R-:W-:Y:S04]  /*06f0*/  STG.E.64 desc[UR10][R24.64], R6 ;  /* 0x0000000618007986 */ /* 0x000fe8000c101b0a */
[----:B------:R-:W2:Y:S01]  /*0700*/  LDG.E.64 R8, desc[UR10][R22.64] ;  /* 0x0000000a16087981 */ /* 0x000ea2000c1e1b00 */
[----:B------:R-:W-:-:S08]  /*0710*/  DMUL R30, R30, UR6 ;  /* 0x000000061e1e7c28 */ /* 0x000fd00008000000 */
[----:B--2---:R-:W-:-:S07]  /*0720*/  DFMA R8, R30, R2, R8 ;  /* 0x000000021e08722b */ /* 0x004fce0000000008 */
[----:B------:R1:W-:Y:S04]  /*0730*/  STG.E.64 desc[UR10][R22.64], R8 ;  /* 0x0000000816007986 */ /* 0x0003e8000c101b0a */
[----:B------:R-:W2:Y:S04]  /*0740*/  LDG.E.64 R28, desc[UR10][R14.64+-0x8] ;  /* 0xfffff80a0e1c7981 */ /* 0x000ea8000c1e1b00 */
[----:B------:R-:W2:Y:S04]  /*0750*/  LDG.E.64 R30, desc[UR10][R18.64] ;  /* 0x0000000a121e7981 */ /* 0x000ea8000c1e1b00 */
[----:B------:R-:W3:Y:S04]  /*0760*/  LDG.E.64 R32, desc[UR10][R12.64+-0x8] ;  /* 0xfffff80a0c207981 */ /* 0x000ee8000c1e1b00 */
[----:B------:R-:W3:Y:S04]  /*0770*/  LDG.E.64 R2, desc[UR10][R20.64] ;  /* 0x0000000a14027981 */ /* 0x000ee8000c1e1b00 */
[----:B0-----:R-:W4:Y:S04]  /*0780*/  LDG.E.64 R4, desc[UR10][R10.64+-0x8] ;  /* 0xfffff80a0a047981 */ /* 0x001f28000c1e1b00 */
[----:B------:R-:W4:Y:S01]  /*0790*/  LDG.E.64 R34, desc[UR10][R16.64] ;  /* 0x0000000a10227981 */ /* 0x000f22000c1e1b00 */
[----:B------:R-:W-:Y:S01]  /*07a0*/  UMOV UR6, 0xd2f1a9fc ;  /* 0xd2f1a9fc00067882 */ /* 0x000fe20000000000 */
[----:B------:R-:W-:Y:S01]  /*07b0*/  UMOV UR7, 0x3f50624d ;  /* 0x3f50624d00077882 */ /* 0x000fe20000000000 */
[----:B------:R-:W-:Y:S01]  /*07c0*/  BSSY.RECONVERGENT B0, `(.L_x_11) ;  /* 0x0000021000007945 */ /* 0x000fe20003800200 */
[----:B--2---:R-:W-:-:S02]  /*07d0*/  DADD R28, R28, -R30 ;  /* 0x000000001c1c7229 */ /* 0x004fc4000000081e */
[----:B---3--:R-:W-:-:S06]  /*07e0*/  DADD R32, R32, -R2 ;  /* 0x0000000020207229 */ /* 0x008fcc0000000802 */
[----:B------:R-:W-:Y:S02]  /*07f0*/  DMUL R2, R28, R28 ;  /* 0x0000001c1c027228 */ /* 0x000fe40000000000 */
[----:B----4-:R-:W-:-:S06]  /*0800*/  DADD R30, R4, -R34 ;  /* 0x00000000041e7229 */ /* 0x010fcc0000000822 */
[----:B------:R-:W-:Y:S01]  /*0810*/  DFMA R2, R32, R32, R2 ;  /* 0x000000202002722b */ /* 0x000fe20000000002 */
[----:B------:R-:W-:Y:S01]  /*0820*/  MOV R4, 0x0 ;  /* 0x0000000000047802 */ /* 0x000fe20000000f00 */
[----:B------:R-:W-:-:S06]  /*0830*/  IMAD.MOV.U32 R5, RZ, RZ, 0x3fd80000 ;  /* 0x3fd80000ff057424 */ /* 0x000fcc00078e00ff */
        /* <DEDUP_REMOVED lines=9> */
[----:B-1----:R-:W-:-:S08]  /*08d0*/  DFMA R8, R4, R2, R34 ;  /* 0x000000020408722b */ /* 0x002fd00000000022 */
[----:B------:R-:W-:Y:S02]  /*08e0*/  DMUL R4, R36, R8 ;  /* 0x0000000824047228 */ /* 0x000fe40000000000 */
[----:B------:R-:W-:Y:S01]  /*08f0*/  VIADD R3, R9, 0xfff00000 ;  /* 0xfff0000009037836 */ /* 0x000fe20000000000 */
[----:B------:R-:W-:-:S05]  /*0900*/  MOV R2, R8 ;  /* 0x0000000800027202 */ /* 0x000fca0000000f00 */
[----:B------:R-:W-:-:S08]  /*0910*/  DFMA R38, R4, -R4, R36 ;  /* 0x800000040426722b */ /* 0x000fd00000000024 */
[----:B------:R-:W-:Y:S01]  /*0920*/  DFMA R6, R38, R2, R4 ;  /* 0x000000022606722b */ /* 0x000fe20000000004 */
[----:B------:R-:W-:Y:S10]  /*0930*/  @!P0 BRA `(.L_x_12) ;  /* 0x0000000000248947 */ /* 0x000ff40003800000 */
[----:B------:R-:W-:Y:S01]  /*0940*/  IMAD.MOV.U32 R2, RZ, RZ, R8 ;  /* 0x000000ffff027224 */ /* 0x000fe200078e0008 */
[----:B------:R-:W-:Y:S01]  /*0950*/  MOV R7, R39 ;  /* 0x0000002700077202 */ /* 0x000fe20000000f00 */
[----:B------:R-:W-:Y:S01]  /*0960*/  IMAD.MOV.U32 R6, RZ, RZ, R38 ;  /* 0x000000ffff067224 */ /* 0x000fe200078e0026 */
[----:B------:R-:W-:Y:S01]  /*0970*/  MOV R0, 0x9b0 ;  /* 0x000009b000007802 */ /* 0x000fe20000000f00 */
[----:B------:R-:W-:Y:S02]  /*0980*/  IMAD.MOV.U32 R8, RZ, RZ, R36 ;  /* 0x000000ffff087224 */ /* 0x000fe400078e0024 */
[----:B------:R-:W-:-:S07]  /*0990*/  IMAD.MOV.U32 R9, RZ, RZ, R37 ;  /* 0x000000ffff097224 */ /* 0x000fce00078e0025 */
[----:B------:R-:W-:Y:S05]  /*09a0*/  CALL.REL.NOINC `($__internal_2_$__cuda_sm20_dsqrt_rn_f64_mediumpath_v1) ;  /* 0x0000000c00b07944 */ /* 0x000fea0003c00000 */
[----:B------:R-:W-:Y:S01]  /*09b0*/  MOV R6, R2 ;  /* 0x0000000200067202 */ /* 0x000fe20000000f00 */
[----:B------:R-:W-:-:S07]  /*09c0*/  IMAD.MOV.U32 R7, RZ, RZ, R3 ;  /* 0x000000ffff077224 */ /* 0x000fce00078e0003 */
.L_x_12:
[----:B------:R-:W-:Y:S05]  /*09d0*/  BSYNC.RECONVERGENT B0 ;  /* 0x0000000000007941 */ /* 0x000fea0003800200 */
.L_x_11:
        /* <DEDUP_REMOVED lines=17> */
.L_x_14:
[----:B------:R-:W-:Y:S05]  /*0af0*/  BSYNC.RECONVERGENT B0 ;  /* 0x0000000000007941 */ /* 0x000fea0003800200 */
.L_x_13:
        /* <DEDUP_REMOVED lines=28> */
[----:B------:R-:W-:Y:S02]  /*0cc0*/  IMAD.MOV.U32 R4, RZ, RZ, 0x0 ;  /* 0x00000000ff047424 */ /* 0x000fe400078e00ff */
[----:B------:R-:W-:-:S05]  /*0cd0*/  IMAD.MOV.U32 R5, RZ, RZ, 0x3fd80000 ;  /* 0x3fd80000ff057424 */ /* 0x000fca00078e00ff */
[----:B------:R-:W-:-:S08]  /*0ce0*/  DFMA R2, R32, R32, R2 ;  /* 0x000000202002722b */ /* 0x000fd00000000002 */
[----:B------:R-:W-:-:S06]  /*0cf0*/  DADD R36, R2, UR6 ;  /* 0x0000000602247e29 */ /* 0x000fcc0008000000 */
[----:B------:R-:W0:Y:S04]  /*0d00*/  MUFU.RSQ64H R35, R37 ;  /* 0x0000002500237308 */ /* 0x000e280000001c00 */
[----:B------:R-:W-:-:S04]  /*0d10*/  IADD3 R34, PT, PT, R37, -0x3500000, RZ ;  /* 0xfcb0000025227810 */ /* 0x000fc80007ffe0ff */
[----:B------:R-:W-:Y:S02]  /*0d20*/  ISETP.GE.U32.AND P0, PT, R34, 0x7ca00000, PT ;  /* 0x7ca000002200780c */ /* 0x000fe40003f06070 */
[----:B0-----:R-:W-:-:S08]  /*0d30*/  DMUL R2, R34, R34 ;  /* 0x0000002222027228 */ /* 0x001fd00000000000 */
[----:B------:R-:W-:-:S08]  /*0d40*/  DFMA R2, R36, -R2, 1 ;  /* 0x3ff000002402742b */ /* 0x000fd00000000802 */
[----:B------:R-:W-:Y:S02]  /*0d50*/  DFMA R4, R2, R4, 0.5 ;  /* 0x3fe000000204742b */ /* 0x000fe40000000004 */
[----:B------:R-:W-:-:S08]  /*0d60*/  DMUL R2, R34, R2 ;  /* 0x0000000222027228 */ /* 0x000fd00000000000 */
[----:B-1----:R-:W-:-:S08]  /*0d70*/  DFMA R8, R4, R2, R34 ;  /* 0x000000020408722b */ /* 0x002fd00000000022 */
[----:B------:R-:W-:Y:S02]  /*0d80*/  DMUL R4, R36, R8 ;  /* 0x0000000824047228 */ /* 0x000fe40000000000 */
[----:B------:R-:W-:Y:S01]  /*0d90*/  IADD3 R3, PT, PT, R9, -0x100000, RZ ;  /* 0xfff0000009037810 */ /* 0x000fe20007ffe0ff */
[----:B------:R-:W-:-:S05]  /*0da0*/  IMAD.MOV.U32 R2, RZ, RZ, R8 ;  /* 0x000000ffff027224 */ /* 0x000fca00078e0008 */
[----:B------:R-:W-:-:S08]  /*0db0*/  DFMA R38, R4, -R4, R36 ;  /* 0x800000040426722b */ /* 0x000fd00000000024 */
[----:B------:R-:W-:Y:S01]  /*0dc0*/  DFMA R6, R38, R2, R4 ;  /* 0x000000022606722b */ /* 0x000fe20000000004 */
[----:B------:R-:W-:Y:S10]  /*0dd0*/  @!P0 BRA `(.L_x_16) ;  /* 0x0000000000248947 */ /* 0x000ff40003800000 */
[----:B------:R-:W-:Y:S01]  /*0de0*/  IMAD.MOV.U32 R2, RZ, RZ, R8 ;  /* 0x000000ffff027224 */ /* 0x000fe200078e0008 */
[----:B------:R-:W-:Y:S01]  /*0df0*/  MOV R6, R38 ;  /* 0x0000002600067202 */ /* 0x000fe20000000f00 */
[----:B------:R-:W-:Y:S01]  /*0e00*/  IMAD.MOV.U32 R7, RZ, RZ, R39 ;  /* 0x000000ffff077224 */ /* 0x000fe200078e0027 */
[----:B------:R-:W-:Y:S01]  /*0e10*/  MOV R9, R37 ;  /* 0x0000002500097202 */ /* 0x000fe20000000f00 */
[----:B------:R-:W-:Y:S01]  /*0e20*/  IMAD.MOV.U32 R8, RZ, RZ, R36 ;  /* 0x000000ffff087224 */ /* 0x000fe200078e0024 */
[----:B------:R-:W-:-:S07]  /*0e30*/  MOV R0, 0xe50 ;  /* 0x00000e5000007802 */ /* 0x000fce0000000f00 */
[----:B------:R-:W-:Y:S05]  /*0e40*/  CALL.REL.NOINC `($__internal_2_$__cuda_sm20_dsqrt_rn_f64_mediumpath_v1) ;  /* 0x0000000800887944 */ /* 0x000fea0003c00000 */
[----:B------:R-:W-:Y:S02]  /*0e50*/  IMAD.MOV.U32 R6, RZ, RZ, R2 ;  /* 0x000000ffff067224 */ /* 0x000fe400078e0002 */
[----:B------:R-:W-:-:S07]  /*0e60*/  IMAD.MOV.U32 R7, RZ, RZ, R3 ;  /* 0x000000ffff077224 */ /* 0x000fce00078e0003 */
.L_x_16:
[----:B------:R-:W-:Y:S05]  /*0e70*/  BSYNC.RECONVERGENT B0 ;  /* 0x0000000000007941 */ /* 0x000fea0003800200 */
.L_x_15:
[----:B------:R-:W-:Y:S01]  /*0e80*/  DMUL R36, R36, R6 ;  /* 0x0000000624247228 */ /* 0x000fe20000000000 */
[----:B------:R-:W-:Y:S05]  /*0e90*/  BSSY.RECONVERGENT B0, `(.L_x_17) ;  /* 0x0000010000007945 */ /* 0x000fea0003800200 */
[----:B------:R-:W0:Y:S04]  /*0ea0*/  MUFU.RCP64H R3, R37 ;  /* 0x0000002500037308 */ /* 0x000e280000001800 */
[----:B------:R-:W-:-:S04]  /*0eb0*/  IADD3 R2, PT, PT, R37, 0x300402, RZ ;  /* 0x0030040225027810 */ /* 0x000fc80007ffe0ff */
[----:B------:R-:W-:Y:S02]  /*0ec0*/  FSETP.GEU.AND P0, PT, |R2|, 5.8789094863358348022e-39, PT ;  /* 0x004004020200780b */ /* 0x000fe40003f0e200 */
        /* <DEDUP_REMOVED lines=8> */
[----:B------:R-:W-:Y:S01]  /*0f50*/  MOV R0, 0xf90 ;  /* 0x00000f9000007802 */ /* 0x000fe20000000f00 */
[----:B------:R-:W-:Y:S01]  /*0f60*/  IMAD.MOV.U32 R5, RZ, RZ, R37 ;  /* 0x000000ffff057224 */ /* 0x000fe200078e0025 */
[----:B------:R-:W-:-:S07]  /*0f70*/  IADD3 R2, PT, PT, R2, -0x100000, RZ ;  /* 0xfff0000002027810 */ /* 0x000fce0007ffe0ff */
[----:B------:R-:W-:Y:S05]  /*0f80*/  CALL.REL.NOINC `($__internal_1_$__cuda_sm20_dblrcp_rn_slowpath_v3) ;  /* 0x00000004008c7944 */ /* 0x000fea0003c00000 */
.L_x_18:
[----:B------:R-:W-:Y:S05]  /*0f90*/  BSYNC.RECONVERGENT B0 ;  /* 0x0000000000007941 */ /* 0x000fea0003800200 */
.L_x_17:
        /* <DEDUP_REMOVED lines=28> */
[----:B------:R-:W-:Y:S01]  /*1160*/  IMAD.MOV.U32 R4, RZ, RZ, 0x0 ;  /* 0x00000000ff047424 */ /* 0x000fe200078e00ff */
[----:B------:R-:W-:-:S06]  /*1170*/  MOV R5, 0x3fd80000 ;  /* 0x3fd8000000057802 */ /* 0x000fcc0000000f00 */
        /* <DEDUP_REMOVED lines=25> */
.L_x_20:
[----:B------:R-:W-:Y:S05]  /*1310*/  BSYNC.RECONVERGENT B0 ;  /* 0x0000000000007941 */ /* 0x000fea0003800200 */
.L_x_19:
        /* <DEDUP_REMOVED lines=17> */
.L_x_22:
[----:B------:R-:W-:Y:S05]  /*1430*/  BSYNC.RECONVERGENT B0 ;  /* 0x0000000000007941 */ /* 0x000fea0003800200 */
.L_x_21:
        /* <DEDUP_REMOVED lines=9> */
[----:B------:R0:W-:Y:S04]  /*14d0*/  STG.E.64 desc[UR10][R24.64], R6 ;  /* 0x0000000618007986 */ /* 0x0001e8000c101b0a */
[----:B------:R-:W2:Y:S01]  /*14e0*/  LDG.E.64 R8, desc[UR10][R22.64] ;  /* 0x0000000a16087981 */ /* 0x000ea2000c1e1b00 */
[----:B------:R-:W-:Y:S01]  /*14f0*/  DMUL R32, R32, UR6 ;  /* 0x0000000620207c28 */ /* 0x000fe20008000000 */
[----:B------:R-:W-:Y:S01]  /*1500*/  UIADD3 UR4, UPT, UPT, UR4, 0x4, URZ ;  /* 0x0000000404047890 */ /* 0x000fe2000fffe0ff */
[----:B------:R-:W-:Y:S02]  /*1510*/  IADD3 R12, P0, PT, R12, 0x20, RZ ;  /* 0x000000200c0c7810 */ /* 0x000fe40007f1e0ff */
[----:B------:R-:W-:Y:S01]  /*1520*/  IADD3 R10, P2, PT, R10, 0x20, RZ ;  /* 0x000000200a0a7810 */ /* 0x000fe20007f5e0ff */
[----:B------:R-:W-:Y:S01]  /*1530*/  UISETP.NE.AND UP0, UPT, UR4, 0x1e848, UPT ;  /* 0x0001e8480400788c */ /* 0x000fe2000bf05270 */
[----:B------:R-:W-:Y:S01]  /*1540*/  IADD3 R14, P1, PT, R14, 0x20, RZ ;  /* 0x000000200e0e7810 */ /* 0x000fe20007f3e0ff */
[----:B------:R-:W-:-:S02]  /*1550*/  IMAD.X R13, RZ, RZ, R13, P0 ;  /* 0x000000ffff0d7224 */ /* 0x000fc400000e060d */
[----:B------:R-:W-:Y:S01]  /*1560*/  IMAD.X R11, RZ, RZ, R11, P2 ;  /* 0x000000ffff0b7224 */ /* 0x000fe200010e060b */
[----:B------:R-:W-:Y:S01]  /*1570*/  IADD3.X R15, PT, PT, RZ, R15, RZ, P1, !PT ;  /* 0x0000000fff0f7210 */ /* 0x000fe20000ffe4ff */
[----:B--2---:R-:W-:-:S07]  /*1580*/  DFMA R8, R32, R2, R8 ;  /* 0x000000022008722b */ /* 0x004fce0000000008 */
[----:B------:R0:W-:Y:S01]  /*1590*/  STG.E.64 desc[UR10][R22.64], R8 ;  /* 0x0000000816007986 */ /* 0x0001e2000c101b0a */
[----:B------:R-:W-:Y:S05]  /*15a0*/  BRA.U UP0, `(.L_x_23) ;  /* 0xffffffed003c7547 */ /* 0x000fea000b83ffff */
[----:B------:R-:W-:Y:S05]  /*15b0*/  EXIT ;  /* 0x000000000000794d */ /* 0x000fea0003800000 */
        .weak           $__internal_1_$__cuda_sm20_dblrcp_rn_slowpath_v3
        .type           $__internal_1_$__cuda_sm20_dblrcp_rn_slowpath_v3,@function
        .size           $__internal_1_$__cuda_sm20_dblrcp_rn_slowpath_v3,($__internal_2_$__cuda_sm20_dsqrt_rn_f64_mediumpath_v1 - $__internal_1_$__cuda_sm20_dblrcp_rn_slowpath_v3)
$__internal_1_$__cuda_sm20_dblrcp_rn_slowpath_v3:
[----:B------:R-:W-:Y:S01]  /*15c0*/  IMAD.MOV.U32 R6, RZ, RZ, R4 ;  /* 0x000000ffff067224 */ /* 0x000fe200078e0004 */
[----:B------:R-:W-:Y:S01]  /*15d0*/  MOV R7, R5 ;  /* 0x0000000500077202 */ /* 0x000fe20000000f00 */
[----:B------:R-:W-:Y:S05]  /*15e0*/  BSSY.RECONVERGENT B1, `(.L_x_24) ;  /* 0x0000023000017945 */ /* 0x000fea0003800200 */
[----:B------:R-:W-:-:S14]  /*15f0*/  DSETP.GTU.AND P0, PT, |R6|, +INF , PT ;  /* 0x7ff000000600742a */ /* 0x000fdc0003f0c200 */
[----:B------:R-:W-:Y:S05]  /*1600*/  @P0 BRA `(.L_x_25) ;  /* 0x0000000000780947 */ /* 0x000fea0003800000 */
[----:B------:R-:W-:-:S05]  /*1610*/  LOP3.LUT R3, R5, 0x7fffffff, RZ, 0xc0, !PT ;  /* 0x7fffffff05037812 */ /* 0x000fca00078ec0ff */
[----:B------:R-:W-:-:S05]  /*1620*/  VIADD R4, R3, 0xffffffff ;  /* 0xffffffff03047836 */ /* 0x000fca0000000000 */
[----:B------:R-:W-:-:S13]  /*1630*/  ISETP.GE.U32.AND P0, PT, R4, 0x7fefffff, PT ;  /* 0x7fefffff0400780c */ /* 0x000fda0003f06070 */
[----:B------:R-:W-:Y:S01]  /*1640*/  @P0 LOP3.LUT R5, R7, 0x7ff00000, RZ, 0x3c, !PT ;  /* 0x7ff0000007050812 */ /* 0x000fe200078e3cff */
[----:B------:R-:W-:Y:S01]  /*1650*/  @P0 IMAD.MOV.U32 R4, RZ, RZ, RZ ;  /* 0x000000ffff040224 */ /* 0x000fe200078e00ff */
[----:B------:R-:W-:Y:S06]  /*1660*/  @P0 BRA `(.L_x_26) ;  /* 0x0000000000680947 */ /* 0x000fec0003800000 */
[----:B------:R-:W-:-:S13]  /*1670*/  ISETP.GE.U32.AND P0, PT, R3, 0x1000001, PT ;  /* 0x010000010300780c */ /* 0x000fda0003f06070 */
[----:B------:R-:W-:Y:S05]  /*1680*/  @!P0 BRA `(.L_x_27) ;  /* 0x0000000000348947 */ /* 0x000fea0003800000 */
[----:B------:R-:W-:Y:S01]  /*1690*/  IADD3 R5, PT, PT, R7, -0x3fe00000, RZ ;  /* 0xc020000007057810 */ /* 0x000fe20007ffe0ff */
[----:B------:R-:W-:-:S03]  /*16a0*/  IMAD.MOV.U32 R4, RZ, RZ, R6 ;  /* 0x000000ffff047224 */ /* 0x000fc600078e0006 */
[----:B------:R-:W0:Y:S03]  /*16b0*/  MUFU.RCP64H R3, R5 ;  /* 0x0000000500037308 */ /* 0x000e260000001800 */
[----:B0-----:R-:W-:-:S08]  /*16c0*/  DFMA R8, -R4, R2, 1 ;  /* 0x3ff000000408742b */ /* 0x001fd00000000102 */
[----:B------:R-:W-:-:S08]  /*16d0*/  DFMA R8, R8, R8, R8 ;  /* 0x000000080808722b */ /* 0x000fd00000000008 */
[----:B------:R-:W-:-:S08]  /*16e0*/  DFMA R8, R2, R8, R2 ;  /* 0x000000080208722b */ /* 0x000fd00000000002 */
[----:B------:R-:W-:-:S08]  /*16f0*/  DFMA R2, -R4, R8, 1 ;  /* 0x3ff000000402742b */ /* 0x000fd00000000108 */
[----:B------:R-:W-:-:S08]  /*1700*/  DFMA R2, R8, R2, R8 ;  /* 0x000000020802722b */ /* 0x000fd00000000008 */
[----:B------:R-:W-:-:S08]  /*1710*/  DMUL R2, R2, 2.2250738585072013831e-308 ;  /* 0x0010000002027828 */ /* 0x000fd00000000000 */
[----:B------:R-:W-:-:S08]  /*1720*/  DFMA R6, -R6, R2, 1 ;  /* 0x3ff000000606742b */ /* 0x000fd00000000102 */
[----:B------:R-:W-:-:S08]  /*1730*/  DFMA R6, R6, R6, R6 ;  /* 0x000000060606722b */ /* 0x000fd00000000006 */
[----:B------:R-:W-:Y:S01]  /*1740*/  DFMA R4, R2, R6, R2 ;  /* 0x000000060204722b */ /* 0x000fe20000000002 */
[----:B------:R-:W-:Y:S10]  /*1750*/  BRA `(.L_x_26) ;  /* 0x00000000002c7947 */ /* 0x000ff40003800000 */
.L_x_27:
[----:B------:R-:W-:-:S06]  /*1760*/  DMUL R6, R6, 8.11296384146066816958e+31 ;  /* 0x4690000006067828 */ /* 0x000fcc0000000000 */
[----:B------:R-:W0:Y:S02]  /*1770*/  MUFU.RCP64H R3, R7 ;  /* 0x0000000700037308 */ /* 0x000e240000001800 */
[----:B0-----:R-:W-:-:S08]  /*1780*/  DFMA R4, -R6, R2, 1 ;  /* 0x3ff000000604742b */ /* 0x001fd00000000102 */
[----:B------:R-:W-:-:S08]  /*1790*/  DFMA R4, R4, R4, R4 ;  /* 0x000000040404722b */ /* 0x000fd00000000004 */
[----:B------:R-:W-:-:S08]  /*17a0*/  DFMA R4, R2, R4, R2 ;  /* 0x000000040204722b */ /* 0x000fd00000000002 */
[----:B------:R-:W-:-:S08]  /*17b0*/  DFMA R2, -R6, R4, 1 ;  /* 0x3ff000000602742b */ /* 0x000fd00000000104 */
[----:B------:R-:W-:-:S08]  /*17c0*/  DFMA R2, R4, R2, R4 ;  /* 0x000000020402722b */ /* 0x000fd00000000004 */
[----:B------:R-:W-:Y:S01]  /*17d0*/  DMUL R4, R2, 8.11296384146066816958e+31 ;  /* 0x4690000002047828 */ /* 0x000fe20000000000 */
[----:B------:R-:W-:Y:S10]  /*17e0*/  BRA `(.L_x_26) ;  /* 0x0000000000087947 */ /* 0x000ff40003800000 */
.L_x_25:
[----:B------:R-:W-:Y:S02]  /*17f0*/  LOP3.LUT R5, R7, 0x80000, RZ, 0xfc, !PT ;  /* 0x0008000007057812 */ /* 0x000fe400078efcff */
[----:B------:R-:W-:-:S07]  /*1800*/  MOV R4, R6 ;  /* 0x0000000600047202 */ /* 0x000fce0000000f00 */
.L_x_26:
[----:B------:R-:W-:Y:S05]  /*1810*/  BSYNC.RECONVERGENT B1 ;  /* 0x0000000000017941 */ /* 0x000fea0003800200 */
.L_x_24:
[----:B------:R-:W-:Y:S01]  /*1820*/  MOV R3, R5 ;  /* 0x0000000500037202 */ /* 0x000fe20000000f00 */
[----:B------:R-:W-:Y:S02]  /*1830*/  HFMA2 R5, -RZ, RZ, 0, 0 ;  /* 0x00000000ff057431 */ /* 0x000fe400000001ff */
[----:B------:R-:W-:Y:S02]  /*1840*/  IMAD.MOV.U32 R2, RZ, RZ, R4 ;  /* 0x000000ffff027224 */ /* 0x000fe400078e0004 */
[----:B------:R-:W-:-:S04]  /*1850*/  IMAD.MOV.U32 R4, RZ, RZ, R0 ;  /* 0x000000ffff047224 */ /* 0x000fc800078e0000 */
[----:B------:R-:W-:Y:S05]  /*1860*/  RET.REL.NODEC R4 `(_Z20computeParticleForceiPdS_S_S_S_S_) ;  /* 0xffffffe404e47950 */ /* 0x000fea0003c3ffff */
        .weak           $__internal_2_$__cuda_sm20_dsqrt_rn_f64_mediumpath_v1
        .type           $__internal_2_$__cuda_sm20_dsqrt_rn_f64_mediumpath_v1,@function
        .size           $__internal_2_$__cuda_sm20_dsqrt_rn_f64_mediumpath_v1,(.L_x_35 - $__internal_2_$__cuda_sm20_dsqrt_rn_f64_mediumpath_v1)
$__internal_2_$__cuda_sm20_dsqrt_rn_f64_mediumpath_v1:
[----:B------:R-:W-:Y:S01]  /*1870*/  ISETP.GE.U32.AND P0, PT, R34, -0x3400000, PT ;  /* 0xfcc000002200780c */ /* 0x000fe20003f06070 */
[----:B------:R-:W-:-:S12]  /*1880*/  BSSY.RECONVERGENT B1, `(.L_x_28) ;  /* 0x0000023000017945 */ /* 0x000fd80003800200 */
[----:B------:R-:W-:Y:S05]  /*1890*/  @!P0 BRA `(.L_x_29) ;  /* 0x0000000000208947 */ /* 0x000fea0003800000 */
[----:B------:R-:W-:-:S10]  /*18a0*/  DFMA.RM R4, R6, R2, R4 ;  /* 0x000000020604722b */ /* 0x000fd40000004004 */
[----:B------:R-:W-:-:S05]  /*18b0*/  IADD3 R2, P0, PT, R4, 0x1, RZ ;  /* 0x0000000104027810 */ /* 0x000fca0007f1e0ff */
[----:B------:R-:W-:-:S06]  /*18c0*/  IMAD.X R3, RZ, RZ, R5, P0 ;  /* 0x000000ffff037224 */ /* 0x000fcc00000e0605 */
[----:B------:R-:W-:-:S08]  /*18d0*/  DFMA.RP R8, -R4, R2, R8 ;  /* 0x000000020408722b */ /* 0x000fd00000008108 */
[----:B------:R-:W-:-:S06]  /*18e0*/  DSETP.GT.AND P0, PT, R8, RZ, PT ;  /* 0x000000ff0800722a */ /* 0x000fcc0003f04000 */
[----:B------:R-:W-:Y:S02]  /*18f0*/  FSEL R2, R2, R4, P0 ;  /* 0x0000000402027208 */ /* 0x000fe40000000000 */
[----:B------:R-:W-:Y:S01]  /*1900*/  FSEL R3, R3, R5, P0 ;  /* 0x0000000503037208 */ /* 0x000fe20000000000 */
[----:B------:R-:W-:Y:S06]  /*1910*/  BRA `(.L_x_30) ;  /* 0x0000000000647947 */ /* 0x000fec0003800000 */
.L_x_29:
[----:B------:R-:W-:-:S14]  /*1920*/  DSETP.NE.AND P0, PT, R8, RZ, PT ;  /* 0x000000ff0800722a */ /* 0x000fdc0003f05000 */
[----:B------:R-:W-:Y:S05]  /*1930*/  @!P0 BRA `(.L_x_31) ;  /* 0x0000000000588947 */ /* 0x000fea0003800000 */
[----:B------:R-:W-:-:S13]  /*1940*/  ISETP.GE.AND P0, PT, R9, RZ, PT ;  /* 0x000000ff0900720c */ /* 0x000fda0003f06270 */
[----:B------:R-:W-:Y:S01]  /*1950*/  @!P0 MOV R2, 0x0 ;  /* 0x0000000000028802 */ /* 0x000fe20000000f00 */
[----:B------:R-:W-:Y:S01]  /*1960*/  @!P0 IMAD.MOV.U32 R3, RZ, RZ, -0x80000 ;  /* 0xfff80000ff038424 */ /* 0x000fe200078e00ff */
[----:B------:R-:W-:Y:S06]  /*1970*/  @!P0 BRA `(.L_x_30) ;  /* 0x00000000004c8947 */ /* 0x000fec0003800000 */
[----:B------:R-:W-:-:S13]  /*1980*/  ISETP.GT.AND P0, PT, R9, 0x7fefffff, PT ;  /* 0x7fefffff0900780c */ /* 0x000fda0003f04270 */
[----:B------:R-:W-:Y:S05]  /*1990*/  @P0 BRA `(.L_x_31) ;  /* 0x0000000000400947 */ /* 0x000fea0003800000 */
[----:B------:R-:W-:Y:S01]  /*19a0*/  DMUL R8, R8, 8.11296384146066816958e+31 ;  /* 0x4690000008087828 */ /* 0x000fe20000000000 */
[----:B------:R-:W-:Y:S01]  /*19b0*/  MOV R6, RZ ;  /* 0x000000ff00067202 */ /* 0x000fe20000000f00 */
[----:B------:R-:W-:Y:S01]  /*19c0*/  IMAD.MOV.U32 R2, RZ, RZ, 0x0 ;  /* 0x00000000ff027424 */ /* 0x000fe200078e00ff */
[----:B------:R-:W-:-:S03]  /*19d0*/  MOV R3, 0x3fd80000 ;  /* 0x3fd8000000037802 */ /* 0x000fc60000000f00 */
[----:B------:R-:W0:Y:S02]  /*19e0*/  MUFU.RSQ64H R7, R9 ;  /* 0x0000000900077308 */ /* 0x000e240000001c00 */
[----:B0-----:R-:W-:-:S08]  /*19f0*/  DMUL R4, R6, R6 ;  /* 0x0000000606047228 */ /* 0x001fd00000000000 */
[----:B------:R-:W-:-:S08]  /*1a00*/  DFMA R4, R8, -R4, 1 ;  /* 0x3ff000000804742b */ /* 0x000fd00000000804 */
[----:B------:R-:W-:Y:S02]  /*1a10*/  DFMA R2, R4, R2, 0.5 ;  /* 0x3fe000000402742b */ /* 0x000fe40000000002 */
[----:B------:R-:W-:-:S08]  /*1a20*/  DMUL R4, R6, R4 ;  /* 0x0000000406047228 */ /* 0x000fd00000000000 */
[----:B------:R-:W-:-:S08]  /*1a30*/  DFMA R4, R2, R4, R6 ;  /* 0x000000040204722b */ /* 0x000fd00000000006 */
[----:B------:R-:W-:Y:S02]  /*1a40*/  DMUL R2, R8, R4 ;  /* 0x0000000408027228 */ /* 0x000fe40000000000 */
[----:B------:R-:W-:-:S06]  /*1a50*/  VIADD R5, R5, 0xfff00000 ;  /* 0xfff0000005057836 */ /* 0x000fcc0000000000 */
[----:B------:R-:W-:-:S08]  /*1a60*/  DFMA R6, R2, -R2, R8 ;  /* 0x800000020206722b */ /* 0x000fd00000000008 */
[----:B------:R-:W-:-:S10]  /*1a70*/  DFMA R2, R4, R6, R2 ;  /* 0x000000060402722b */ /* 0x000fd40000000002 */
[----:B------:R-:W-:Y:S01]  /*1a80*/  IADD3 R3, PT, PT, R3, -0x3500000, RZ ;  /* 0xfcb0000003037810 */ /* 0x000fe20007ffe0ff */
[----:B------:R-:W-:Y:S06]  /*1a90*/  BRA `(.L_x_30) ;  /* 0x0000000000047947 */ /* 0x000fec0003800000 */
.L_x_31:
[----:B------:R-:W-:-:S11]  /*1aa0*/  DADD R2, R8, R8 ;  /* 0x0000000008027229 */ /* 0x000fd60000000008 */
.L_x_30:
[----:B------:R-:W-:Y:S05]  /*1ab0*/  BSYNC.RECONVERGENT B1 ;  /* 0x0000000000017941 */ /* 0x000fea0003800200 */
.L_x_28:
[----:B------:R-:W-:Y:S01]  /*1ac0*/  IMAD.MOV.U32 R4, RZ, RZ, R0 ;  /* 0x000000ffff047224 */ /* 0x000fe200078e0000 */
[----:B------:R-:W-:-:S04]  /*1ad0*/  MOV R5, 0x0 ;  /* 0x0000000000057802 */ /* 0x000fc80000000f00 */
[----:B------:R-:W-:Y:S05]  /*1ae0*/  RET.REL.NODEC R4 `(_Z20computeParticleForceiPdS_S_S_S_S_) ;  /* 0xffffffe404447950 */ /* 0x000fea0003c3ffff */
.L_x_32:
        /* <DEDUP_REMOVED lines=9> */
.L_x_35:


//--------------------- .nv.shared.reserved.0     --------------------------
	.section	.nv.shared.reserved.0,"aw",@nobits
	.weak		__nv_reservedSMEM_offset_0_alias
	.size		__nv_reservedSMEM_offset_0_alias, 0, 64
	.other		__nv_reservedSMEM_offset_0_alias,@"STO_CUDA_RESERVED_SHARED STV_DEFAULT"
__nv_reservedSMEM_offset_0_alias:
	.zero		0
	.zero		64


//--------------------- .nv.constant0._Z12computeSpeediPdS_S_S_ --------------------------
	.section	.nv.constant0._Z12computeSpeediPdS_S_S_,"a",@progbits
	.sectionflags	@""
	.align	4
.nv.constant0._Z12computeSpeediPdS_S_S_:
	.zero		936


//--------------------- .nv.constant0._Z20computeParticleForceiPdS_S_S_S_S_ --------------------------
	.section	.nv.constant0._Z20computeParticleForceiPdS_S_S_S_S_,"a",@progbits
	.sectionflags	@""
	.align	4
.nv.constant0._Z20computeParticleForceiPdS_S_S_S_S_:
	.zero		952


//--------------------- SYMBOLS --------------------------

	.type		.nv.reservedSmem.offset0,@object
	.size		.nv.reservedSmem.offset0,0x4
